// auto-generated by cutlass_sweep.gemm — config: {"arch": "sm_90", "cluster_m": 1, "cluster_n": 1, "dtype": "int8", "dtype_b": "int8", "layout": "nt", "stages": 0, "tile_k": 256, "tile_m": 64, "tile_n": 192}
#include "cutlass/cutlass.h"
#include "cutlass/gemm/collective/collective_builder.hpp"
#include "cutlass/gemm/device/gemm_universal_adapter.h"
#include "cutlass/gemm/kernel/gemm_universal.hpp"
#include "cutlass/epilogue/collective/collective_builder.hpp"

using ElemA = int8_t;
using ElemB = int8_t;
using ElemCD = int8_t;
using Acc  = int32_t;
using TileShape    = cute::Shape<cute::_64, cute::_192, cute::_256>;
using ClusterShape = cute::Shape<cute::_1, cute::_1, cute::_1>;

using CollectiveEpilogue = typename cutlass::epilogue::collective::CollectiveBuilder<
    cutlass::arch::Sm90, cutlass::arch::OpClassTensorOp,
    TileShape, ClusterShape,
    cutlass::epilogue::collective::EpilogueTileAuto,
    Acc, Acc,
    ElemCD, cutlass::layout::RowMajor, 128 / cutlass::sizeof_bits<ElemCD>::value,
    ElemCD, cutlass::layout::RowMajor, 128 / cutlass::sizeof_bits<ElemCD>::value,
    cutlass::epilogue::collective::EpilogueScheduleAuto
  >::CollectiveOp;

using CollectiveMainloop = typename cutlass::gemm::collective::CollectiveBuilder<
    cutlass::arch::Sm90, cutlass::arch::OpClassTensorOp,
    ElemA, cutlass::layout::RowMajor, 128 / cutlass::sizeof_bits<ElemA>::value,
    ElemB, cutlass::layout::ColumnMajor, 128 / cutlass::sizeof_bits<ElemB>::value,
    Acc,
    TileShape, ClusterShape,
    cutlass::gemm::collective::StageCountAutoCarveout<static_cast<int>(sizeof(typename CollectiveEpilogue::SharedStorage))>,
    cutlass::gemm::collective::KernelScheduleAuto
  >::CollectiveOp;

using GemmKernel = cutlass::gemm::kernel::GemmUniversal<
    cute::Shape<int,int,int,int>,
    CollectiveMainloop,
    CollectiveEpilogue
>;
using Gemm = cutlass::gemm::device::GemmUniversalAdapter<GemmKernel>;

// Force the device kernel symbol into the cubin without needing a host main.
auto* _anchor = &cutlass::device_kernel<GemmKernel>;


// ===== COMPILED SASS (sm_90a) =====

	.target	sm_90a

	.elftype	@"ET_EXEC"


//--------------------- .note.nv.tkinfo           --------------------------
	.section	.note.nv.tkinfo,"",@"SHT_NOTE"
	.sectionflags	@"SHF_NOTE_NV_TKINFO"
	.tkinfo
        /*0018*/ 	.word	0x00000002
        /*0030*/ 	.string	""
        /*0030*/ 	.string	"ptxas"
        /*0030*/ 	.string	"Cuda compilation tools, release 13.0, V13.0.88"
        /*0030*/ 	.string	"Build cuda_13.0.r13.0/compiler.36424714_0"
        /*0030*/ 	.string	"-arch sm_90a -m 64 "



//--------------------- .note.nv.cuinfo           --------------------------
	.section	.note.nv.cuinfo,"",@"SHT_NOTE"
	.sectionflags	@"SHF_NOTE_NV_CUINFO"
        /*0018*/ 	.short	0x0002
        /*001a*/ 	.short	0x005a
        /*001c*/ 	.short	0x0082
	.zero		2


//--------------------- .nv.info                  --------------------------
	.section	.nv.info,"",@"SHT_CUDA_INFO"
	.align	4


	//----- nvinfo : EIATTR_REGCOUNT
	.align		4
        /*0000*/ 	.byte	0x04, 0x2f
        /*0002*/ 	.short	(.L_15 - .L_14)
	.align		4
.L_14:
        /*0004*/ 	.word	index@(_ZN7cutlass13device_kernelINS_4gemm6kernel13GemmUniversalIN4cute5tupleIJiiiiEEENS1_10collective13CollectiveMmaINS1_34MainloopSm90TmaGmmaWarpSpecializedILi3ENS5_IJNS4_1CILi1EEESB_SB_EEENS1_32KernelTmaWarpSpecializedPingpongEEENS5_IJNSA_ILi64EEENSA_ILi192EEENSA_ILi256EEEEEEaNS5_IJlSB_lEEEaSJ_NS4_8TiledMMAINS4_8MMA_AtomIJNS4_4SM904GMMA27MMA_64x192x32_S32S8S8_SS_TNEEEENS4_6LayoutISC_NS5_IJNSA_ILi0EEESR_SR_EEEEENS5_IJNS4_10UnderscoreESU_SU_EEEEENS4_13SM90_TMA_LOADENS4_14ComposedLayoutINS4_7SwizzleILi3ELi4ELi3EEENS4_18smem_ptr_flag_bitsILi8EEENSQ_INS5_IJNSA_ILi8EEENSA_ILi128EEEEEENS5_IJS14_SB_EEEEEEEvNS4_8identityESX_S18_vS19_EENS_8epilogue10collective6detail29Sm90TmaWarpSpecializedAdapterINS1C_15DefaultEpilogueIaSJ_SJ_NS1B_6thread17LinearCombinationIaLi1EiiLNS1G_9ScaleType4KindE0ELNS_15FloatRoundStyleE2EaEENS1_15EpilogueDefaultEEEEEvvEEEEvNT_6ParamsE)
        /*0008*/ 	.word	0x000000a8


	//----- nvinfo : EIATTR_FRAME_SIZE
	.align		4
.L_15:
        /*000c*/ 	.byte	0x04, 0x11
        /*000e*/ 	.short	(.L_17 - .L_16)
	.align		4
.L_16:
        /*0010*/ 	.word	index@(_ZN7cutlass13device_kernelINS_4gemm6kernel13GemmUniversalIN4cute5tupleIJiiiiEEENS1_10collective13CollectiveMmaINS1_34MainloopSm90TmaGmmaWarpSpecializedILi3ENS5_IJNS4_1CILi1EEESB_SB_EEENS1_32KernelTmaWarpSpecializedPingpongEEENS5_IJNSA_ILi64EEENSA_ILi192EEENSA_ILi256EEEEEEaNS5_IJlSB_lEEEaSJ_NS4_8TiledMMAINS4_8MMA_AtomIJNS4_4SM904GMMA27MMA_64x192x32_S32S8S8_SS_TNEEEENS4_6LayoutISC_NS5_IJNSA_ILi0EEESR_SR_EEEEENS5_IJNS4_10UnderscoreESU_SU_EEEEENS4_13SM90_TMA_LOADENS4_14ComposedLayoutINS4_7SwizzleILi3ELi4ELi3EEENS4_18smem_ptr_flag_bitsILi8EEENSQ_INS5_IJNSA_ILi8EEENSA_ILi128EEEEEENS5_IJS14_SB_EEEEEEEvNS4_8identityESX_S18_vS19_EENS_8epilogue10collective6detail29Sm90TmaWarpSpecializedAdapterINS1C_15DefaultEpilogueIaSJ_SJ_NS1B_6thread17LinearCombinationIaLi1EiiLNS1G_9ScaleType4KindE0ELNS_15FloatRoundStyleE2EaEENS1_15EpilogueDefaultEEEEEvvEEEEvNT_6ParamsE)
        /*0014*/ 	.word	0x00000008


	//----- nvinfo : EIATTR_MIN_STACK_SIZE
	.align		4
.L_17:
        /*0018*/ 	.byte	0x04, 0x12
        /*001a*/ 	.short	(.L_19 - .L_18)
	.align		4
.L_18:
        /*001c*/ 	.word	index@(_ZN7cutlass13device_kernelINS_4gemm6kernel13GemmUniversalIN4cute5tupleIJiiiiEEENS1_10collective13CollectiveMmaINS1_34MainloopSm90TmaGmmaWarpSpecializedILi3ENS5_IJNS4_1CILi1EEESB_SB_EEENS1_32KernelTmaWarpSpecializedPingpongEEENS5_IJNSA_ILi64EEENSA_ILi192EEENSA_ILi256EEEEEEaNS5_IJlSB_lEEEaSJ_NS4_8TiledMMAINS4_8MMA_AtomIJNS4_4SM904GMMA27MMA_64x192x32_S32S8S8_SS_TNEEEENS4_6LayoutISC_NS5_IJNSA_ILi0EEESR_SR_EEEEENS5_IJNS4_10UnderscoreESU_SU_EEEEENS4_13SM90_TMA_LOADENS4_14ComposedLayoutINS4_7SwizzleILi3ELi4ELi3EEENS4_18smem_ptr_flag_bitsILi8EEENSQ_INS5_IJNSA_ILi8EEENSA_ILi128EEEEEENS5_IJS14_SB_EEEEEEEvNS4_8identityESX_S18_vS19_EENS_8epilogue10collective6detail29Sm90TmaWarpSpecializedAdapterINS1C_15DefaultEpilogueIaSJ_SJ_NS1B_6thread17LinearCombinationIaLi1EiiLNS1G_9ScaleType4KindE0ELNS_15FloatRoundStyleE2EaEENS1_15EpilogueDefaultEEEEEvvEEEEvNT_6ParamsE)
        /*0020*/ 	.word	0x00000008
.L_19:


//--------------------- .nv.compat                --------------------------
	.section	.nv.compat,"",@"SHT_CUDA_COMPAT_INFO"
	.align	4
        /*0000*/ 	.byte	0x02, 0x09, 0x01, 0x00, 0x02, 0x02, 0x04, 0x00, 0x02, 0x05, 0x05, 0x00, 0x03, 0x07, 0x01, 0x01
        /*0010*/ 	.byte	0x02, 0x03, 0x01, 0x00, 0x02, 0x06, 0x01, 0x00, 0x04, 0x0b, 0x08, 0x00, 0x00, 0x00, 0x00, 0x00
        /*0020*/ 	.byte	0x00, 0x00, 0x00, 0x00


//--------------------- .nv.info._ZN7cutlass13device_kernelINS_4gemm6kernel13GemmUniversalIN4cute5tupleIJiiiiEEENS1_10collective13CollectiveMmaINS1_34MainloopSm90TmaGmmaWarpSpecializedILi3ENS5_IJNS4_1CILi1EEESB_SB_EEENS1_32KernelTmaWarpSpecializedPingpongEEENS5_IJNSA_ILi64EEENSA_ILi192EEENSA_ILi256EEEEEEaNS5_IJlSB_lEEEaSJ_NS4_8TiledMMAINS4_8MMA_AtomIJNS4_4SM904GMMA27MMA_64x192x32_S32S8S8_SS_TNEEEENS4_6LayoutISC_NS5_IJNSA_ILi0EEESR_SR_EEEEENS5_IJNS4_10UnderscoreESU_SU_EEEEENS4_13SM90_TMA_LOADENS4_14ComposedLayoutINS4_7SwizzleILi3ELi4ELi3EEENS4_18smem_ptr_flag_bitsILi8EEENSQ_INS5_IJNSA_ILi8EEENSA_ILi128EEEEEENS5_IJS14_SB_EEEEEEEvNS4_8identityESX_S18_vS19_EENS_8epilogue10collective6detail29Sm90TmaWarpSpecializedAdapterINS1C_15DefaultEpilogueIaSJ_SJ_NS1B_6thread17LinearCombinationIaLi1EiiLNS1G_9ScaleType4KindE0ELNS_15FloatRoundStyleE2EaEENS1_15EpilogueDefaultEEEEEvvEEEEvNT_6ParamsE --------------------------
	.section	.nv.info._ZN7cutlass13device_kernelINS_4gemm6kernel13GemmUniversalIN4cute5tupleIJiiiiEEENS1_10collective13CollectiveMmaINS1_34MainloopSm90TmaGmmaWarpSpecializedILi3ENS5_IJNS4_1CILi1EEESB_SB_EEENS1_32KernelTmaWarpSpecializedPingpongEEENS5_IJNSA_ILi64EEENSA_ILi192EEENSA_ILi256EEEEEEaNS5_IJlSB_lEEEaSJ_NS4_8TiledMMAINS4_8MMA_AtomIJNS4_4SM904GMMA27MMA_64x192x32_S32S8S8_SS_TNEEEENS4_6LayoutISC_NS5_IJNSA_ILi0EEESR_SR_EEEEENS5_IJNS4_10UnderscoreESU_SU_EEEEENS4_13SM90_TMA_LOADENS4_14ComposedLayoutINS4_7SwizzleILi3ELi4ELi3EEENS4_18smem_ptr_flag_bitsILi8EEENSQ_INS5_IJNSA_ILi8EEENSA_ILi128EEEEEENS5_IJS14_SB_EEEEEEEvNS4_8identityESX_S18_vS19_EENS_8epilogue10collective6detail29Sm90TmaWarpSpecializedAdapterINS1C_15DefaultEpilogueIaSJ_SJ_NS1B_6thread17LinearCombinationIaLi1EiiLNS1G_9ScaleType4KindE0ELNS_15FloatRoundStyleE2EaEENS1_15EpilogueDefaultEEEEEvvEEEEvNT_6ParamsE,"",@"SHT_CUDA_INFO"
	.sectionflags	@""
	.align	4


	//----- nvinfo : EIATTR_CUDA_API_VERSION
	.align		4
        /*0000*/ 	.byte	0x04, 0x37
        /*0002*/ 	.short	(.L_21 - .L_20)
.L_20:
        /*0004*/ 	.word	0x00000082


	//----- nvinfo : EIATTR_KPARAM_INFO
	.align		4
.L_21:
        /*0008*/ 	.byte	0x04, 0x17
        /*000a*/ 	.short	(.L_23 - .L_22)
.L_22:
        /*000c*/ 	.word	0x00000000
        /*0010*/ 	.short	0x0000
        /*0012*/ 	.short	0x0070
        /*0014*/ 	.byte	0x00, 0xf0, 0x01, 0x10


	//----- nvinfo : EIATTR_SPARSE_MMA_MASK
	.align		4
.L_23:
        /*0018*/ 	.byte	0x03, 0x50
        /*001a*/ 	.short	0x0000


	//----- nvinfo : EIATTR_MAXREG_COUNT
	.align		4
        /*001c*/ 	.byte	0x03, 0x1b
        /*001e*/ 	.short	0x00a8


	//----- nvinfo : EIATTR_NUM_BARRIERS
	.align		4
        /*0020*/ 	.byte	0x02, 0x4c
        /*0022*/ 	.byte	0x01
	.zero		1


	//----- nvinfo : EIATTR_EXTERNS
	.align		4
        /*0024*/ 	.byte	0x04, 0x0f
        /*0026*/ 	.short	(.L_25 - .L_24)


	//   ....[0]....
	.align		4
.L_24:
        /*0028*/ 	.word	index@(__assertfail)


	//----- nvinfo : EIATTR_ANNOTATIONS
	.align		4
.L_25:
        /*002c*/ 	.byte	0x04, 0x55
        /*002e*/ 	.short	(.L_27 - .L_26)


	//   ....[0]....
.L_26:
        /*0030*/ 	.word	0x00000001
        /*0034*/ 	.byte	0xb0, 0x0a, 0x00, 0x00, 0x01, 0x00, 0x00, 0x00, 0xd0, 0x11, 0x00, 0x00, 0x01, 0x00, 0x00, 0x00
        /*0044*/ 	.byte	0xd0, 0x6e, 0x00, 0x00, 0x01, 0x00, 0x00, 0x00, 0x30, 0x7b, 0x00, 0x00


	//----- nvinfo : EIATTR_MERCURY_ISA_VERSION
	.align		4
.L_27:
        /*0050*/ 	.byte	0x03, 0x5f
        /*0052*/ 	.short	0x0101


	//----- nvinfo : EIATTR_INT_WARP_WIDE_INSTR_OFFSETS
	.align		4
        /*0054*/ 	.byte	0x04, 0x31
        /*0056*/ 	.short	(.L_29 - .L_28)


	//   ....[0]....
.L_28:
        /*0058*/ 	.word	0x00000410


	//   ....[1]....
        /*005c*/ 	.word	0x00000430


	//   ....[2]....
        /*0060*/ 	.word	0x000004b0


	//   ....[3]....
        /*0064*/ 	.word	0x000004c0


	//   ....[4]....
        /*0068*/ 	.word	0x000004d0


	//   ....[5]....
        /*006c*/ 	.word	0x000004f0


	//   ....[6]....
        /*0070*/ 	.word	0x00000540


	//   ....[7]....
        /*0074*/ 	.word	0x00000560


	//----- nvinfo : EIATTR_COOP_GROUP_MASK_REGIDS
	.align		4
.L_29:
        /*0078*/ 	.byte	0x04, 0x29
        /*007a*/ 	.short	(.L_31 - .L_30)


	//   ....[0]....
.L_30:
        /*007c*/ 	.word	0xffffffff


	//   ....[1]....
        /*0080*/ 	.word	0xffffffff


	//   ....[2]....
        /*0084*/ 	.word	0xffffffff


	//   ....[3]....
        /*0088*/ 	.word	0xffffffff


	//   ....[4]....
        /*008c*/ 	.word	0xffffffff


	//   ....[5]....
        /*0090*/ 	.word	0xffffffff


	//----- nvinfo : EIATTR_COOP_GROUP_INSTR_OFFSETS
	.align		4
.L_31:
        /*0094*/ 	.byte	0x04, 0x28
        /*0096*/ 	.short	(.L_33 - .L_32)


	//   ....[0]....
.L_32:
        /*0098*/ 	.word	0x00000070


	//   ....[1]....
        /*009c*/ 	.word	0x00000080


	//   ....[2]....
        /*00a0*/ 	.word	0x00000140


	//   ....[3]....
        /*00a4*/ 	.word	0x000002b0


	//   ....[4]....
        /*00a8*/ 	.word	0x000002f0


	//   ....[5]....
        /*00ac*/ 	.word	0x00000330


	//----- nvinfo : EIATTR_REG_RECONFIG
	.align		4
.L_33:
        /*00b0*/ 	.byte	0x01, 0x54
	.zero		2


	//----- nvinfo : EIATTR_SYSCALL_OFFSETS
	.align		4
        /*00b4*/ 	.byte	0x04, 0x46
        /*00b6*/ 	.short	(.L_35 - .L_34)


	//   ....[0]....
.L_34:
        /*00b8*/ 	.word	0x000015f0


	//----- nvinfo : EIATTR_MBARRIER_INSTR_OFFSETS
	.align		4
.L_35:
        /*00bc*/ 	.byte	0x04, 0x39
        /*00be*/ 	.short	(.L_37 - .L_36)


	//   ....[0]....
.L_36:
        /*00c0*/ 	.word	0x00000240
        /*00c4*/ 	.word	0x000000ff
        /*00c8*/ 	.word	0x00000000
        /*00cc*/ 	.short	0x0100
        /*00ce*/ 	.byte	0x08
	.zero		1


	//   ....[1]....
        /*00d0*/ 	.word	0x00000250
        /*00d4*/ 	.word	0x000000ff
        /*00d8*/ 	.word	0x00000018
        /*00dc*/ 	.short	0x0100
        /*00de*/ 	.byte	0x08
	.zero		1


	//   ....[2]....
        /*00e0*/ 	.word	0x00000260
        /*00e4*/ 	.word	0x000000ff
        /*00e8*/ 	.word	0x00000008
        /*00ec*/ 	.short	0x0100
        /*00ee*/ 	.byte	0x08
	.zero		1


	//   ....[3]....
        /*00f0*/ 	.word	0x00000270
        /*00f4*/ 	.word	0x000000ff
        /*00f8*/ 	.word	0x00000020
        /*00fc*/ 	.short	0x0100
        /*00fe*/ 	.byte	0x08
	.zero		1


	//   ....[4]....
        /*0100*/ 	.word	0x00000280
        /*0104*/ 	.word	0x000000ff
        /*0108*/ 	.word	0x00000010
        /*010c*/ 	.short	0x0100
        /*010e*/ 	.byte	0x08
	.zero		1


	//   ....[5]....
        /*0110*/ 	.word	0x00000290
        /*0114*/ 	.word	0x000000ff
        /*0118*/ 	.word	0x00000028
        /*011c*/ 	.short	0x0100
        /*011e*/ 	.byte	0x08
	.zero		1


	//   ....[6]....
        /*0120*/ 	.word	0x000005a0
        /*0124*/ 	.word	0x000000ff
        /*0128*/ 	.word	0x00000060
        /*012c*/ 	.short	0x0100
        /*012e*/ 	.byte	0x08
	.zero		1


	//   ....[7]....
        /*0130*/ 	.word	0x00000610
        /*0134*/ 	.word	0x000000ff
        /*0138*/ 	.word	0x00000068
        /*013c*/ 	.short	0x0100
        /*013e*/ 	.byte	0x08
	.zero		1


	//   ....[8]....
        /*0140*/ 	.word	0x00000630
        /*0144*/ 	.word	0x000000ff
        /*0148*/ 	.word	0x00000040
        /*014c*/ 	.short	0x0100
        /*014e*/ 	.byte	0x09
	.zero		1


	//   ....[9]....
        /*0150*/ 	.word	0x00000640
        /*0154*/ 	.word	0x000000ff
        /*0158*/ 	.word	0x00000048
        /*015c*/ 	.short	0x0100
        /*015e*/ 	.byte	0x09
	.zero		1


	//   ....[10]....
        /*0160*/ 	.word	0x00000650
        /*0164*/ 	.word	0x000000ff
        /*0168*/ 	.word	0x00000050
        /*016c*/ 	.short	0x0100
        /*016e*/ 	.byte	0x09
	.zero		1


	//   ....[11]....
        /*0170*/ 	.word	0x00000660
        /*0174*/ 	.word	0x000000ff
        /*0178*/ 	.word	0x00000058
        /*017c*/ 	.short	0x0100
        /*017e*/ 	.byte	0x09
	.zero		1


	//   ....[12]....
        /*0180*/ 	.word	0x000014b0
        /*0184*/ 	.word	0x000000ff
        /*0188*/ 	.word	0xfffffff8
        /*018c*/ 	.short	0x010a
        /*018e*/ 	.byte	0x2b
	.zero		1


	//   ....[13]....
        /*0190*/ 	.word	0x00001680
        /*0194*/ 	.word	0x00000003
        /*0198*/ 	.word	0x00000000
        /*019c*/ 	.short	0x010a
        /*019e*/ 	.byte	0x3f
	.zero		1


	//   ....[14]....
        /*01a0*/ 	.word	0x000016e0
        /*01a4*/ 	.word	0x00000003
        /*01a8*/ 	.word	0x00000000
        /*01ac*/ 	.short	0x010a
        /*01ae*/ 	.byte	0x3f
	.zero		1


	//   ....[15]....
        /*01b0*/ 	.word	0x00001c00
        /*01b4*/ 	.word	0x000000ff
        /*01b8*/ 	.word	0x00000000
        /*01bc*/ 	.short	0x010a
        /*01be*/ 	.byte	0x08
	.zero		1


	//   ....[16]....
        /*01c0*/ 	.word	0x00001c40
        /*01c4*/ 	.word	0x000000ff
        /*01c8*/ 	.word	0x00000000
        /*01cc*/ 	.short	0x010a
        /*01ce*/ 	.byte	0x08
	.zero		1


	//   ....[17]....
        /*01d0*/ 	.word	0x00002060
        /*01d4*/ 	.word	0x000000ff
        /*01d8*/ 	.word	0x00000000
        /*01dc*/ 	.short	0x0101
        /*01de*/ 	.byte	0x08
	.zero		1


	//   ....[18]....
        /*01e0*/ 	.word	0x00002160
        /*01e4*/ 	.word	0x00000003
        /*01e8*/ 	.word	0x00000000
        /*01ec*/ 	.short	0x0101
        /*01ee*/ 	.byte	0x2e
	.zero		1


	//   ....[19]....
        /*01f0*/ 	.word	0x00002230
        /*01f4*/ 	.word	0x000000ff
        /*01f8*/ 	.word	0x00000000
        /*01fc*/ 	.short	0x0101
        /*01fe*/ 	.byte	0x06
	.zero		1


	//   ....[20]....
        /*0200*/ 	.word	0x000022a0
        /*0204*/ 	.word	0x000000ff
        /*0208*/ 	.word	0x00000008
        /*020c*/ 	.short	0x010a
        /*020e*/ 	.byte	0x2b
	.zero		1


	//   ....[21]....
        /*0210*/ 	.word	0x00006f10
        /*0214*/ 	.word	0x00000000
        /*0218*/ 	.word	0x00000000
        /*021c*/ 	.short	0x0101
        /*021e*/ 	.byte	0x2e
	.zero		1


	//   ....[22]....
        /*0220*/ 	.word	0x000077e0
        /*0224*/ 	.word	0x0000000b
        /*0228*/ 	.word	0x00000018
        /*022c*/ 	.short	0x010a
        /*022e*/ 	.byte	0x3f
	.zero		1


	//   ....[23]....
        /*0230*/ 	.word	0x00007c60
        /*0234*/ 	.word	0x00000006
        /*0238*/ 	.word	0x00000068
        /*023c*/ 	.short	0x0101
        /*023e*/ 	.byte	0x3f
	.zero		1


	//   ....[24]....
        /*0240*/ 	.word	0x00008380
        /*0244*/ 	.word	0x00000007
        /*0248*/ 	.word	0x00000000
        /*024c*/ 	.short	0x010a
        /*024e*/ 	.byte	0x3f
	.zero		1


	//   ....[25]....
        /*0250*/ 	.word	0x00008400
        /*0254*/ 	.word	0x00000004
        /*0258*/ 	.word	0x00000000
        /*025c*/ 	.short	0x010a
        /*025e*/ 	.byte	0x3f
	.zero		1


	//   ....[26]....
        /*0260*/ 	.word	0x00008490
        /*0264*/ 	.word	0x00000005
        /*0268*/ 	.word	0x00000000
        /*026c*/ 	.short	0x010a
        /*026e*/ 	.byte	0x3f
	.zero		1


	//   ....[27]....
        /*0270*/ 	.word	0x00008500
        /*0274*/ 	.word	0x00000003
        /*0278*/ 	.word	0xfffffff8
        /*027c*/ 	.short	0x010a
        /*027e*/ 	.byte	0x3f
	.zero		1


	//   ....[28]....
        /*0280*/ 	.word	0x00008550
        /*0284*/ 	.word	0x00000003
        /*0288*/ 	.word	0x00000000
        /*028c*/ 	.short	0x010a
        /*028e*/ 	.byte	0x3f
	.zero		1


	//   ....[29]....
        /*0290*/ 	.word	0x000085b0
        /*0294*/ 	.word	0x00000004
        /*0298*/ 	.word	0x00000000
        /*029c*/ 	.short	0x010a
        /*029e*/ 	.byte	0x3f
	.zero		1


	//   ....[30]....
        /*02a0*/ 	.word	0x00008610
        /*02a4*/ 	.word	0x00000003
        /*02a8*/ 	.word	0x00000008
        /*02ac*/ 	.short	0x010a
        /*02ae*/ 	.byte	0x3f
	.zero		1


	//   ....[31]....
        /*02b0*/ 	.word	0x000086e0
        /*02b4*/ 	.word	0x0000000b
        /*02b8*/ 	.word	0x00000018
        /*02bc*/ 	.short	0x010a
        /*02be*/ 	.byte	0x3f
	.zero		1


	//   ....[32]....
        /*02c0*/ 	.word	0x000087b0
        /*02c4*/ 	.word	0x00000007
        /*02c8*/ 	.word	0x00000000
        /*02cc*/ 	.short	0x010a
        /*02ce*/ 	.byte	0x3f
	.zero		1


	//   ....[33]....
        /*02d0*/ 	.word	0x00008800
        /*02d4*/ 	.word	0x00000004
        /*02d8*/ 	.word	0x00000000
        /*02dc*/ 	.short	0x010a
        /*02de*/ 	.byte	0x3f
	.zero		1


	//----- nvinfo : EIATTR_NUM_MBARRIERS
	.align		4
.L_37:
        /*02e0*/ 	.byte	0x03, 0x38
        /*02e2*/ 	.short	0x000c


	//----- nvinfo : EIATTR_EXIT_INSTR_OFFSETS
	.align		4
        /*02e4*/ 	.byte	0x04, 0x1c
        /*02e6*/ 	.short	(.L_39 - .L_38)


	//   ....[0]....
.L_38:
        /*02e8*/ 	.word	0x00001160


	//   ....[1]....
        /*02ec*/ 	.word	0x000011c0


	//   ....[2]....
        /*02f0*/ 	.word	0x00007510


	//   ....[3]....
        /*02f4*/ 	.word	0x00007540


	//   ....[4]....
        /*02f8*/ 	.word	0x000084e0


	//----- nvinfo : EIATTR_MAX_THREADS
	.align		4
.L_39:
        /*02fc*/ 	.byte	0x04, 0x05
        /*02fe*/ 	.short	(.L_41 - .L_40)
.L_40:
        /*0300*/ 	.word	0x00000180
        /*0304*/ 	.word	0x00000001
        /*0308*/ 	.word	0x00000001


	//----- nvinfo : EIATTR_CRS_STACK_SIZE
	.align		4
.L_41:
        /*030c*/ 	.byte	0x04, 0x1e
        /*030e*/ 	.short	(.L_43 - .L_42)
.L_42:
        /*0310*/ 	.word	0x00000000


	//----- nvinfo : EIATTR_CBANK_PARAM_SIZE
	.align		4
.L_43:
        /*0314*/ 	.byte	0x03, 0x19
        /*0316*/ 	.short	0x0470


	//----- nvinfo : EIATTR_PARAM_CBANK
	.align		4
        /*0318*/ 	.byte	0x04, 0x0a
        /*031a*/ 	.short	(.L_45 - .L_44)
	.align		4
.L_44:
        /*031c*/ 	.word	index@(.nv.constant0._ZN7cutlass13device_kernelINS_4gemm6kernel13GemmUniversalIN4cute5tupleIJiiiiEEENS1_10collective13CollectiveMmaINS1_34MainloopSm90TmaGmmaWarpSpecializedILi3ENS5_IJNS4_1CILi1EEESB_SB_EEENS1_32KernelTmaWarpSpecializedPingpongEEENS5_IJNSA_ILi64EEENSA_ILi192EEENSA_ILi256EEEEEEaNS5_IJlSB_lEEEaSJ_NS4_8TiledMMAINS4_8MMA_AtomIJNS4_4SM904GMMA27MMA_64x192x32_S32S8S8_SS_TNEEEENS4_6LayoutISC_NS5_IJNSA_ILi0EEESR_SR_EEEEENS5_IJNS4_10UnderscoreESU_SU_EEEEENS4_13SM90_TMA_LOADENS4_14ComposedLayoutINS4_7SwizzleILi3ELi4ELi3EEENS4_18smem_ptr_flag_bitsILi8EEENSQ_INS5_IJNSA_ILi8EEENSA_ILi128EEEEEENS5_IJS14_SB_EEEEEEEvNS4_8identityESX_S18_vS19_EENS_8epilogue10collective6detail29Sm90TmaWarpSpecializedAdapterINS1C_15DefaultEpilogueIaSJ_SJ_NS1B_6thread17LinearCombinationIaLi1EiiLNS1G_9ScaleType4KindE0ELNS_15FloatRoundStyleE2EaEENS1_15EpilogueDefaultEEEEEvvEEEEvNT_6ParamsE)
        /*0320*/ 	.short	0x0210
        /*0322*/ 	.short	0x0470


	//----- nvinfo : EIATTR_SW_WAR
	.align		4
.L_45:
        /*0324*/ 	.byte	0x04, 0x36
        /*0326*/ 	.short	(.L_47 - .L_46)
.L_46:
        /*0328*/ 	.word	0x00000008
.L_47:


//--------------------- .nv.callgraph             --------------------------
	.section	.nv.callgraph,"",@"SHT_CUDA_CALLGRAPH"
	.align	4
	.sectionentsize	8
	.align		4
        /*0000*/ 	.word	0x00000000
	.align		4
        /*0004*/ 	.word	0xffffffff
	.align		4
        /*0008*/ 	.word	index@(_ZN7cutlass13device_kernelINS_4gemm6kernel13GemmUniversalIN4cute5tupleIJiiiiEEENS1_10collective13CollectiveMmaINS1_34MainloopSm90TmaGmmaWarpSpecializedILi3ENS5_IJNS4_1CILi1EEESB_SB_EEENS1_32KernelTmaWarpSpecializedPingpongEEENS5_IJNSA_ILi64EEENSA_ILi192EEENSA_ILi256EEEEEEaNS5_IJlSB_lEEEaSJ_NS4_8TiledMMAINS4_8MMA_AtomIJNS4_4SM904GMMA27MMA_64x192x32_S32S8S8_SS_TNEEEENS4_6LayoutISC_NS5_IJNSA_ILi0EEESR_SR_EEEEENS5_IJNS4_10UnderscoreESU_SU_EEEEENS4_13SM90_TMA_LOADENS4_14ComposedLayoutINS4_7SwizzleILi3ELi4ELi3EEENS4_18smem_ptr_flag_bitsILi8EEENSQ_INS5_IJNSA_ILi8EEENSA_ILi128EEEEEENS5_IJS14_SB_EEEEEEEvNS4_8identityESX_S18_vS19_EENS_8epilogue10collective6detail29Sm90TmaWarpSpecializedAdapterINS1C_15DefaultEpilogueIaSJ_SJ_NS1B_6thread17LinearCombinationIaLi1EiiLNS1G_9ScaleType4KindE0ELNS_15FloatRoundStyleE2EaEENS1_15EpilogueDefaultEEEEEvvEEEEvNT_6ParamsE)
	.align		4
        /*000c*/ 	.word	index@(__assertfail)
	.align		4
        /*0010*/ 	.word	0x00000000
	.align		4
        /*0014*/ 	.word	0xfffffffe
	.align		4
        /*0018*/ 	.word	0x00000000
	.align		4
        /*001c*/ 	.word	0xfffffffd
	.align		4
        /*0020*/ 	.word	0x00000000
	.align		4
        /*0024*/ 	.word	0xfffffffc


//--------------------- .nv.constant4             --------------------------
	.section	.nv.constant4,"a",@progbits
	.align	8
	.align		8
.nv.constant4:
        /*0000*/ 	.dword	__assertfail
	.align		8
        /*0008*/ 	.dword	__unnamed_1
	.align		8
        /*0010*/ 	.dword	_ZN40_INTERNAL_0584d252_4_k_cu_dfc22366_180314cuda3std3__45__cpo5beginE
	.align		8
        /*0018*/ 	.dword	_ZN40_INTERNAL_0584d252_4_k_cu_dfc22366_180314cuda3std3__45__cpo3endE
	.align		8
        /*0020*/ 	.dword	_ZN40_INTERNAL_0584d252_4_k_cu_dfc22366_180314cuda3std3__45__cpo6cbeginE
	.align		8
        /*0028*/ 	.dword	_ZN40_INTERNAL_0584d252_4_k_cu_dfc22366_180314cuda3std3__45__cpo4cendE
	.align		8
        /*0030*/ 	.dword	_ZN40_INTERNAL_0584d252_4_k_cu_dfc22366_180314cuda3std3__442_GLOBAL__N__0584d252_4_k_cu_dfc22366_180316ignoreE
	.align		8
        /*0038*/ 	.dword	_ZN40_INTERNAL_0584d252_4_k_cu_dfc22366_180314cuda3std3__419piecewise_constructE
	.align		8
        /*0040*/ 	.dword	_ZN40_INTERNAL_0584d252_4_k_cu_dfc22366_180314cuda3std3__48in_placeE
	.align		8
        /*0048*/ 	.dword	_ZN40_INTERNAL_0584d252_4_k_cu_dfc22366_180314cuda3std6ranges3__45__cpo4swapE
	.align		8
        /*0050*/ 	.dword	_ZN40_INTERNAL_0584d252_4_k_cu_dfc22366_180314cuda3std6ranges3__45__cpo9iter_moveE
	.align		8
        /*0058*/ 	.dword	_ZN40_INTERNAL_0584d252_4_k_cu_dfc22366_180314cute7productE
	.align		8
        /*0060*/ 	.dword	_ZN40_INTERNAL_0584d252_4_k_cu_dfc22366_180314cute1_E
	.align		8
        /*0068*/ 	.dword	$str$22
	.align		8
        /*0070*/ 	.dword	$str$23


//--------------------- .text._ZN7cutlass13device_kernelINS_4gemm6kernel13GemmUniversalIN4cute5tupleIJiiiiEEENS1_10collective13CollectiveMmaINS1_34MainloopSm90TmaGmmaWarpSpecializedILi3ENS5_IJNS4_1CILi1EEESB_SB_EEENS1_32KernelTmaWarpSpecializedPingpongEEENS5_IJNSA_ILi64EEENSA_ILi192EEENSA_ILi256EEEEEEaNS5_IJlSB_lEEEaSJ_NS4_8TiledMMAINS4_8MMA_AtomIJNS4_4SM904GMMA27MMA_64x192x32_S32S8S8_SS_TNEEEENS4_6LayoutISC_NS5_IJNSA_ILi0EEESR_SR_EEEEENS5_IJNS4_10UnderscoreESU_SU_EEEEENS4_13SM90_TMA_LOADENS4_14ComposedLayoutINS4_7SwizzleILi3ELi4ELi3EEENS4_18smem_ptr_flag_bitsILi8EEENSQ_INS5_IJNSA_ILi8EEENSA_ILi128EEEEEENS5_IJS14_SB_EEEEEEEvNS4_8identityESX_S18_vS19_EENS_8epilogue10collective6detail29Sm90TmaWarpSpecializedAdapterINS1C_15DefaultEpilogueIaSJ_SJ_NS1B_6thread17LinearCombinationIaLi1EiiLNS1G_9ScaleType4KindE0ELNS_15FloatRoundStyleE2EaEENS1_15EpilogueDefaultEEEEEvvEEEEvNT_6ParamsE --------------------------
	.section	.text._ZN7cutlass13device_kernelINS_4gemm6kernel13GemmUniversalIN4cute5tupleIJiiiiEEENS1_10collective13CollectiveMmaINS1_34MainloopSm90TmaGmmaWarpSpecializedILi3ENS5_IJNS4_1CILi1EEESB_SB_EEENS1_32KernelTmaWarpSpecializedPingpongEEENS5_IJNSA_ILi64EEENSA_ILi192EEENSA_ILi256EEEEEEaNS5_IJlSB_lEEEaSJ_NS4_8TiledMMAINS4_8MMA_AtomIJNS4_4SM904GMMA27MMA_64x192x32_S32S8S8_SS_TNEEEENS4_6LayoutISC_NS5_IJNSA_ILi0EEESR_SR_EEEEENS5_IJNS4_10UnderscoreESU_SU_EEEEENS4_13SM90_TMA_LOADENS4_14ComposedLayoutINS4_7SwizzleILi3ELi4ELi3EEENS4_18smem_ptr_flag_bitsILi8EEENSQ_INS5_IJNSA_ILi8EEENSA_ILi128EEEEEENS5_IJS14_SB_EEEEEEEvNS4_8identityESX_S18_vS19_EENS_8epilogue10collective6detail29Sm90TmaWarpSpecializedAdapterINS1C_15DefaultEpilogueIaSJ_SJ_NS1B_6thread17LinearCombinationIaLi1EiiLNS1G_9ScaleType4KindE0ELNS_15FloatRoundStyleE2EaEENS1_15EpilogueDefaultEEEEEvvEEEEvNT_6ParamsE,"ax",@progbits
	.align	128
.text._ZN7cutlass13device_kernelINS_4gemm6kernel13GemmUniversalIN4cute5tupleIJiiiiEEENS1_10collective13CollectiveMmaINS1_34MainloopSm90TmaGmmaWarpSpecializedILi3ENS5_IJNS4_1CILi1EEESB_SB_EEENS1_32KernelTmaWarpSpecializedPingpongEEENS5_IJNSA_ILi64EEENSA_ILi192EEENSA_ILi256EEEEEEaNS5_IJlSB_lEEEaSJ_NS4_8TiledMMAINS4_8MMA_AtomIJNS4_4SM904GMMA27MMA_64x192x32_S32S8S8_SS_TNEEEENS4_6LayoutISC_NS5_IJNSA_ILi0EEESR_SR_EEEEENS5_IJNS4_10UnderscoreESU_SU_EEEEENS4_13SM90_TMA_LOADENS4_14ComposedLayoutINS4_7SwizzleILi3ELi4ELi3EEENS4_18smem_ptr_flag_bitsILi8EEENSQ_INS5_IJNSA_ILi8EEENSA_ILi128EEEEEENS5_IJS14_SB_EEEEEEEvNS4_8identityESX_S18_vS19_EENS_8epilogue10collective6detail29Sm90TmaWarpSpecializedAdapterINS1C_15DefaultEpilogueIaSJ_SJ_NS1B_6thread17LinearCombinationIaLi1EiiLNS1G_9ScaleType4KindE0ELNS_15FloatRoundStyleE2EaEENS1_15EpilogueDefaultEEEEEvvEEEEvNT_6ParamsE:
        .type           _ZN7cutlass13device_kernelINS_4gemm6kernel13GemmUniversalIN4cute5tupleIJiiiiEEENS1_10collective13CollectiveMmaINS1_34MainloopSm90TmaGmmaWarpSpecializedILi3ENS5_IJNS4_1CILi1EEESB_SB_EEENS1_32KernelTmaWarpSpecializedPingpongEEENS5_IJNSA_ILi64EEENSA_ILi192EEENSA_ILi256EEEEEEaNS5_IJlSB_lEEEaSJ_NS4_8TiledMMAINS4_8MMA_AtomIJNS4_4SM904GMMA27MMA_64x192x32_S32S8S8_SS_TNEEEENS4_6LayoutISC_NS5_IJNSA_ILi0EEESR_SR_EEEEENS5_IJNS4_10UnderscoreESU_SU_EEEEENS4_13SM90_TMA_LOADENS4_14ComposedLayoutINS4_7SwizzleILi3ELi4ELi3EEENS4_18smem_ptr_flag_bitsILi8EEENSQ_INS5_IJNSA_ILi8EEENSA_ILi128EEEEEENS5_IJS14_SB_EEEEEEEvNS4_8identityESX_S18_vS19_EENS_8epilogue10collective6detail29Sm90TmaWarpSpecializedAdapterINS1C_15DefaultEpilogueIaSJ_SJ_NS1B_6thread17LinearCombinationIaLi1EiiLNS1G_9ScaleType4KindE0ELNS_15FloatRoundStyleE2EaEENS1_15EpilogueDefaultEEEEEvvEEEEvNT_6ParamsE,@function
        .size           _ZN7cutlass13device_kernelINS_4gemm6kernel13GemmUniversalIN4cute5tupleIJiiiiEEENS1_10collective13CollectiveMmaINS1_34MainloopSm90TmaGmmaWarpSpecializedILi3ENS5_IJNS4_1CILi1EEESB_SB_EEENS1_32KernelTmaWarpSpecializedPingpongEEENS5_IJNSA_ILi64EEENSA_ILi192EEENSA_ILi256EEEEEEaNS5_IJlSB_lEEEaSJ_NS4_8TiledMMAINS4_8MMA_AtomIJNS4_4SM904GMMA27MMA_64x192x32_S32S8S8_SS_TNEEEENS4_6LayoutISC_NS5_IJNSA_ILi0EEESR_SR_EEEEENS5_IJNS4_10UnderscoreESU_SU_EEEEENS4_13SM90_TMA_LOADENS4_14ComposedLayoutINS4_7SwizzleILi3ELi4ELi3EEENS4_18smem_ptr_flag_bitsILi8EEENSQ_INS5_IJNSA_ILi8EEENSA_ILi128EEEEEENS5_IJS14_SB_EEEEEEEvNS4_8identityESX_S18_vS19_EENS_8epilogue10collective6detail29Sm90TmaWarpSpecializedAdapterINS1C_15DefaultEpilogueIaSJ_SJ_NS1B_6thread17LinearCombinationIaLi1EiiLNS1G_9ScaleType4KindE0ELNS_15FloatRoundStyleE2EaEENS1_15EpilogueDefaultEEEEEvvEEEEvNT_6ParamsE,(.L_x_263 - _ZN7cutlass13device_kernelINS_4gemm6kernel13GemmUniversalIN4cute5tupleIJiiiiEEENS1_10collective13CollectiveMmaINS1_34MainloopSm90TmaGmmaWarpSpecializedILi3ENS5_IJNS4_1CILi1EEESB_SB_EEENS1_32KernelTmaWarpSpecializedPingpongEEENS5_IJNSA_ILi64EEENSA_ILi192EEENSA_ILi256EEEEEEaNS5_IJlSB_lEEEaSJ_NS4_8TiledMMAINS4_8MMA_AtomIJNS4_4SM904GMMA27MMA_64x192x32_S32S8S8_SS_TNEEEENS4_6LayoutISC_NS5_IJNSA_ILi0EEESR_SR_EEEEENS5_IJNS4_10UnderscoreESU_SU_EEEEENS4_13SM90_TMA_LOADENS4_14ComposedLayoutINS4_7SwizzleILi3ELi4ELi3EEENS4_18smem_ptr_flag_bitsILi8EEENSQ_INS5_IJNSA_ILi8EEENSA_ILi128EEEEEENS5_IJS14_SB_EEEEEEEvNS4_8identityESX_S18_vS19_EENS_8epilogue10collective6detail29Sm90TmaWarpSpecializedAdapterINS1C_15DefaultEpilogueIaSJ_SJ_NS1B_6thread17LinearCombinationIaLi1EiiLNS1G_9ScaleType4KindE0ELNS_15FloatRoundStyleE2EaEENS1_15EpilogueDefaultEEEEEvvEEEEvNT_6ParamsE)
        .other          _ZN7cutlass13device_kernelINS_4gemm6kernel13GemmUniversalIN4cute5tupleIJiiiiEEENS1_10collective13CollectiveMmaINS1_34MainloopSm90TmaGmmaWarpSpecializedILi3ENS5_IJNS4_1CILi1EEESB_SB_EEENS1_32KernelTmaWarpSpecializedPingpongEEENS5_IJNSA_ILi64EEENSA_ILi192EEENSA_ILi256EEEEEEaNS5_IJlSB_lEEEaSJ_NS4_8TiledMMAINS4_8MMA_AtomIJNS4_4SM904GMMA27MMA_64x192x32_S32S8S8_SS_TNEEEENS4_6LayoutISC_NS5_IJNSA_ILi0EEESR_SR_EEEEENS5_IJNS4_10UnderscoreESU_SU_EEEEENS4_13SM90_TMA_LOADENS4_14ComposedLayoutINS4_7SwizzleILi3ELi4ELi3EEENS4_18smem_ptr_flag_bitsILi8EEENSQ_INS5_IJNSA_ILi8EEENSA_ILi128EEEEEENS5_IJS14_SB_EEEEEEEvNS4_8identityESX_S18_vS19_EENS_8epilogue10collective6detail29Sm90TmaWarpSpecializedAdapterINS1C_15DefaultEpilogueIaSJ_SJ_NS1B_6thread17LinearCombinationIaLi1EiiLNS1G_9ScaleType4KindE0ELNS_15FloatRoundStyleE2EaEENS1_15EpilogueDefaultEEEEEvvEEEEvNT_6ParamsE,@"STO_CUDA_ENTRY STV_DEFAULT"
_ZN7cutlass13device_kernelINS_4gemm6kernel13GemmUniversalIN4cute5tupleIJiiiiEEENS1_10collective13CollectiveMmaINS1_34MainloopSm90TmaGmmaWarpSpecializedILi3ENS5_IJNS4_1CILi1EEESB_SB_EEENS1_32KernelTmaWarpSpecializedPingpongEEENS5_IJNSA_ILi64EEENSA_ILi192EEENSA_ILi256EEEEEEaNS5_IJlSB_lEEEaSJ_NS4_8TiledMMAINS4_8MMA_AtomIJNS4_4SM904GMMA27MMA_64x192x32_S32S8S8_SS_TNEEEENS4_6LayoutISC_NS5_IJNSA_ILi0EEESR_SR_EEEEENS5_IJNS4_10UnderscoreESU_SU_EEEEENS4_13SM90_TMA_LOADENS4_14ComposedLayoutINS4_7SwizzleILi3ELi4ELi3EEENS4_18smem_ptr_flag_bitsILi8EEENSQ_INS5_IJNSA_ILi8EEENSA_ILi128EEEEEENS5_IJS14_SB_EEEEEEEvNS4_8identityESX_S18_vS19_EENS_8epilogue10collective6detail29Sm90TmaWarpSpecializedAdapterINS1C_15DefaultEpilogueIaSJ_SJ_NS1B_6thread17LinearCombinationIaLi1EiiLNS1G_9ScaleType4KindE0ELNS_15FloatRoundStyleE2EaEENS1_15EpilogueDefaultEEEEEvvEEEEvNT_6ParamsE:
[----:B------:R-:W0:Y:S02]  /*0000*/  LDC R1, c[0x0][0x28] ;  /* 0x00000a00ff017b82 */ /* 0x000e240000000800 */
[----:B0-----:R-:W-:Y:S01]  /*0010*/  VIADD R1, R1, 0xfffffff8 ;  /* 0xfffffff801017836 */ /* 0x001fe20000000000 */
[----:B------:R-:W0:Y:S01]  /*0020*/  S2R R5, SR_TID.X ;  /* 0x0000000000057919 */ /* 0x000e220000002100 */
[----:B------:R-:W-:Y:S01]  /*0030*/  ELECT P0, URZ, PT ;  /* 0x00000000003f782f */ /* 0x000fe20003800000 */
[----:B------:R-:W-:Y:S01]  /*0040*/  BSSY B0, `(.L_x_0) ;  /* 0x000000f000007945 */ /* 0x000fe20003800000 */
[--C-:B0-----:R-:W-:Y:S02]  /*0050*/  SHF.R.U32.HI R0, RZ, 0x5, R5.reuse ;  /* 0x00000005ff007819 */ /* 0x101fe40000011605 */
[----:B------:R-:W-:-:S03]  /*0060*/  SHF.R.U32.HI R4, RZ, 0x7, R5 ;  /* 0x00000007ff047819 */ /* 0x000fc60000011605 */
[----:B------:R-:W0:Y:S04]  /*0070*/  SHFL.IDX PT, R2, R0, RZ, 0x1f ;  /* 0x00001fff00027589 */ /* 0x000e2800000e0000 */
[----:B------:R1:W2:Y:S01]  /*0080*/  SHFL.IDX PT, R7, R4, RZ, 0x1f ;  /* 0x00001fff04077589 */ /* 0x0002a200000e0000 */
[----:B0-----:R-:W-:-:S13]  /*0090*/  ISETP.NE.OR P0, PT, R2, RZ, !P0 ;  /* 0x000000ff0200720c */ /* 0x001fda0004705670 */
[----:B-12---:R-:W-:Y:S05]  /*00a0*/  @P0 BRA `(.L_x_1) ;  /* 0x0000000000200947 */ /* 0x006fea0003800000 */
[----:B------:R-:W-:Y:S02]  /*00b0*/  ULDC.64 UR4, c[0x0][0x198] ;  /* 0x0000660000047ab9 */ /* 0x000fe40000000a00 */
[----:B------:R-:W-:Y:S02]  /*00c0*/  UIADD3 UR6, UP0, UR4, 0xf0, URZ ;  /* 0x000000f004067890 */ /* 0x000fe4000ff1e03f */
[----:B------:R-:W-:Y:S02]  /*00d0*/  UIADD3 UR4, UP1, UR4, 0x1f0, URZ ;  /* 0x000001f004047890 */ /* 0x000fe4000ff3e03f */
[----:B------:R-:W-:Y:S02]  /*00e0*/  UIADD3.X UR7, URZ, UR5, URZ, UP0, !UPT ;  /* 0x000000053f077290 */ /* 0x000fe400087fe43f */
[----:B------:R-:W-:-:S07]  /*00f0*/  UIADD3.X UR5, URZ, UR5, URZ, UP1, !UPT ;  /* 0x000000053f057290 */ /* 0x000fce0008ffe43f */
[----:B------:R0:W-:Y:S02]  /*0100*/  UTMACCTL.PF [UR6] ;  /* 0x00000000060079b9 */ /* 0x0001e40008040000 */
[----:B------:R0:W-:Y:S02]  /*0110*/  UTMACCTL.PF [UR4] ;  /* 0x00000000040079b9 */ /* 0x0001e40008040000 */
[----:B0-----:R-:W-:Y:S01]  /*0120*/  NOP ;  /* 0x0000000000007918 */ /* 0x001fe20000000000 */
.L_x_1:
[----:B------:R-:W-:Y:S05]  /*0130*/  BSYNC B0 ;  /* 0x0000000000007941 */ /* 0x000fea0003800000 */
.L_x_0:
[----:B------:R-:W0:Y:S02]  /*0140*/  SHFL.IDX PT, R3, R0, RZ, 0x1f ;  /* 0x00001fff00037589 */ /* 0x000e2400000e0000 */
[----:B0-----:R-:W-:-:S13]  /*0150*/  ISETP.NE.AND P0, PT, R3, RZ, PT ;  /* 0x000000ff0300720c */ /* 0x001fda0003f05270 */
[----:B------:R-:W-:Y:S05]  /*0160*/  @P0 BRA `(.L_x_2) ;  /* 0x0000000000500947 */ /* 0x000fea0003800000 */
[----:B------:R-:W0:Y:S01]  /*0170*/  S2UR UR8, SR_CgaCtaId ;  /* 0x00000000000879c3 */ /* 0x000e220000008800 */
[----:B------:R-:W-:Y:S01]  /*0180*/  UMOV UR4, 0x400 ;  /* 0x0000040000047882 */ /* 0x000fe20000000000 */
[----:B------:R-:W-:Y:S01]  /*0190*/  UMOV UR5, 0x1 ;  /* 0x0000000100057882 */ /* 0x000fe20000000000 */
[----:B------:R-:W-:Y:S01]  /*01a0*/  UMOV UR6, 0x80 ;  /* 0x0000008000067882 */ /* 0x000fe20000000000 */
[----:B------:R-:W-:Y:S01]  /*01b0*/  ELECT P0, URZ, PT ;  /* 0x00000000003f782f */ /* 0x000fe20003800000 */
[----:B------:R-:W-:-:S04]  /*01c0*/  UIADD3 UR6, -UR6, 0x100000, URZ ;  /* 0x0010000006067890 */ /* 0x000fc8000fffe13f */
[----:B------:R-:W-:Y:S02]  /*01d0*/  USHF.L.U32 UR7, UR6, 0xb, URZ ;  /* 0x0000000b06077899 */ /* 0x000fe4000800063f */
[----:B------:R-:W-:Y:S02]  /*01e0*/  USHF.L.U32 UR6, UR6, 0x1, URZ ;  /* 0x0000000106067899 */ /* 0x000fe4000800063f */
[----:B0-----:R-:W-:Y:S02]  /*01f0*/  ULEA UR8, UR8, UR4, 0x18 ;  /* 0x0000000408087291 */ /* 0x001fe4000f8ec03f */
[----:B------:R-:W-:-:S04]  /*0200*/  UIADD3 UR4, -UR5, 0x100000, URZ ;  /* 0x0010000005047890 */ /* 0x000fc8000fffe13f */
[----:B------:R-:W-:Y:S02]  /*0210*/  USHF.L.U32 UR5, UR4, 0xb, URZ ;  /* 0x0000000b04057899 */ /* 0x000fe4000800063f */
[----:B------:R-:W-:Y:S01]  /*0220*/  USHF.L.U32 UR4, UR4, 0x1, URZ ;  /* 0x0000000104047899 */ /* 0x000fe2000800063f */
[----:B------:R-:W0:Y:S11]  /*0230*/  FENCE.VIEW.ASYNC.S ;  /* 0x00000000000073c6 */ /* 0x000e360000000000 */
[----:B0-----:R0:W1:Y:S01]  /*0240*/  SYNCS.EXCH.64 URZ, [UR8], UR4 ;  /* 0x00000004083f75b2 */ /* 0x0010620008000100 */
[----:B------:R0:W2:Y:S01]  /*0250*/  SYNCS.EXCH.64 URZ, [UR8+0x18], UR6 ;  /* 0x00001806083f75b2 */ /* 0x0000a20008000100 */
[----:B------:R0:W3:Y:S01]  /*0260*/  SYNCS.EXCH.64 URZ, [UR8+0x8], UR4 ;  /* 0x00000804083f75b2 */ /* 0x0000e20008000100 */
[----:B------:R0:W4:Y:S01]  /*0270*/  SYNCS.EXCH.64 URZ, [UR8+0x20], UR6 ;  /* 0x00002006083f75b2 */ /* 0x0001220008000100 */
[----:B------:R0:W0:Y:S01]  /*0280*/  SYNCS.EXCH.64 URZ, [UR8+0x10], UR4 ;  /* 0x00001004083f75b2 */ /* 0x0000220008000100 */
[----:B------:R0:W0:Y:S01]  /*0290*/  SYNCS.EXCH.64 URZ, [UR8+0x28], UR6 ;  /* 0x00002806083f75b2 */ /* 0x0000220008000100 */
[----:B------:R-:W-:Y:S01]  /*02a0*/  NOP ;  /* 0x0000000000007918 */ /* 0x000fe20000000000 */
.L_x_2:
[----:B------:R-:W5:Y:S01]  /*02b0*/  SHFL.IDX PT, R6, R0, RZ, 0x1f ;  /* 0x00001fff00067589 */ /* 0x000f6200000e0000 */
[----:B------:R-:W-:Y:S01]  /*02c0*/  ELECT P0, URZ, PT ;  /* 0x00000000003f782f */ /* 0x000fe20003800000 */
[----:B------:R-:W-:Y:S01]  /*02d0*/  NOP ;  /* 0x0000000000007918 */ /* 0x000fe20000000000 */
[----:B------:R-:W-:Y:S01]  /*02e0*/  ELECT P1, URZ, PT ;  /* 0x00000000003f782f */ /* 0x000fe20003820000 */
[----:B------:R1:W2:Y:S01]  /*02f0*/  SHFL.IDX PT, R3, R0, RZ, 0x1f ;  /* 0x00001fff00037589 */ /* 0x0002a200000e0000 */
[----:B0-----:R-:W-:Y:S01]  /*0300*/  UMOV UR4, 0x20 ;  /* 0x0000002000047882 */ /* 0x001fe20000000000 */
[----:B------:R-:W-:Y:S01]  /*0310*/  UMOV UR11, 0x80 ;  /* 0x00000080000b7882 */ /* 0x000fe20000000000 */
[----:B------:R-:W-:Y:S01]  /*0320*/  NOP ;  /* 0x0000000000007918 */ /* 0x000fe20000000000 */
[----:B------:R-:W0:Y:S01]  /*0330*/  SHFL.IDX PT, R4, R4, RZ, 0x1f ;  /* 0x00001fff04047589 */ /* 0x000e2200000e0000 */
[C---:B------:R-:W-:Y:S01]  /*0340*/  VIADD R31, R7.reuse, 0xffffffff ;  /* 0xffffffff071f7836 */ /* 0x040fe20000000000 */
[----:B------:R-:W-:Y:S01]  /*0350*/  ULDC.64 UR36, c[0x0][0x208] ;  /* 0x0000820000247ab9 */ /* 0x000fe20000000a00 */
[----:B------:R-:W-:-:S02]  /*0360*/  ISETP.NE.AND P2, PT, R7, RZ, PT ;  /* 0x000000ff0700720c */ /* 0x000fc40003f45270 */
[----:B-1----:R-:W-:Y:S02]  /*0370*/  SHF.R.S32.HI R0, RZ, 0x1f, R5 ;  /* 0x0000001fff007819 */ /* 0x002fe40000011405 */
[----:B------:R-:W-:Y:S02]  /*0380*/  ISETP.GE.U32.AND P3, PT, R31, 0x2, PT ;  /* 0x000000021f00780c */ /* 0x000fe40003f66070 */
[----:B------:R-:W-:-:S04]  /*0390*/  LEA.HI R0, R0, R5, RZ, 0x7 ;  /* 0x0000000500007211 */ /* 0x000fc800078f38ff */
[----:B------:R-:W-:Y:S02]  /*03a0*/  LOP3.LUT R0, R0, 0xffffff80, RZ, 0xc0, !PT ;  /* 0xffffff8000007812 */ /* 0x000fe400078ec0ff */
[----:B-----5:R-:W-:Y:S02]  /*03b0*/  ISETP.NE.OR P0, PT, R6, RZ, !P0 ;  /* 0x000000ff0600720c */ /* 0x020fe40004705670 */
[----:B--2---:R-:W-:Y:S02]  /*03c0*/  ISETP.NE.OR P1, PT, R3, RZ, !P1 ;  /* 0x000000ff0300720c */ /* 0x004fe40004f25670 */
[----:B------:R-:W-:Y:S02]  /*03d0*/  SHF.R.S32.HI R3, RZ, 0x1f, R2 ;  /* 0x0000001fff037819 */ /* 0x000fe40000011402 */
[----:B0-----:R-:W-:Y:S01]  /*03e0*/  R2UR UR43, R4 ;  /* 0x00000000042b72ca */ /* 0x001fe200000e0000 */
[----:B------:R-:W-:Y:S01]  /*03f0*/  IMAD.IADD R4, R5, 0x1, -R0 ;  /* 0x0000000105047824 */ /* 0x000fe200078e0a00 */
[----:B------:R-:W-:-:S05]  /*0400*/  LEA.HI R3, R3, R2, RZ, 0x2 ;  /* 0x0000000203037211 */ /* 0x000fca00078f10ff */
[----:B------:R-:W-:Y:S01]  /*0410*/  VOTEU.ALL UP0, P0 ;  /* 0x00000000003f7886 */ /* 0x000fe20000000000 */
[----:B------:R-:W-:Y:S01]  /*0420*/  LOP3.LUT R3, R3, 0xfffffffc, RZ, 0xc0, !PT ;  /* 0xfffffffc03037812 */ /* 0x000fe200078ec0ff */
[----:B------:R-:W-:-:S03]  /*0430*/  VOTEU.ALL UP1, P1 ;  /* 0x00000000003f7886 */ /* 0x000fc60000820000 */
[----:B------:R-:W0:Y:S01]  /*0440*/  @!UP0 S2UR UR7, SR_CgaCtaId ;  /* 0x00000000000789c3 */ /* 0x000e220000008800 */
[----:B------:R-:W-:Y:S01]  /*0450*/  @!UP0 UMOV UR6, 0x400 ;  /* 0x0000040000068882 */ /* 0x000fe20000000000 */
[----:B------:R-:W-:-:S04]  /*0460*/  @!UP0 UIADD3 UR4, -UR4, 0x100000, URZ ;  /* 0x0010000004048890 */ /* 0x000fc8000fffe13f */
[----:B------:R-:W-:Y:S02]  /*0470*/  @!UP0 USHF.L.U32 UR5, UR4, 0xb, URZ ;  /* 0x0000000b04058899 */ /* 0x000fe4000800063f */
[----:B------:R-:W-:Y:S01]  /*0480*/  @!UP0 USHF.L.U32 UR4, UR4, 0x1, URZ ;  /* 0x0000000104048899 */ /* 0x000fe2000800063f */
[----:B------:R-:W-:Y:S01]  /*0490*/  IMAD.IADD R14, R2, 0x1, -R3 ;  /* 0x00000001020e7824 */ /* 0x000fe200078e0a03 */
[----:B------:R-:W-:Y:S01]  /*04a0*/  @!UP1 UMOV UR9, 0x400 ;  /* 0x0000040000099882 */ /* 0x000fe20000000000 */
[----:B------:R-:W-:Y:S01]  /*04b0*/  VOTEU.ALL UP2, P1 ;  /* 0x00000000003f7886 */ /* 0x000fe20000840000 */
[----:B------:R-:W-:Y:S01]  /*04c0*/  VOTEU.ALL UP3, P1 ;  /* 0x00000000003f7886 */ /* 0x000fe20000860000 */
[----:B------:R-:W-:Y:S01]  /*04d0*/  VOTEU.ALL UP4, P1 ;  /* 0x00000000003f7886 */ /* 0x000fe20000880000 */
[----:B------:R-:W1:Y:S01]  /*04e0*/  @!UP1 S2UR UR10, SR_CgaCtaId ;  /* 0x00000000000a99c3 */ /* 0x000e620000008800 */
[----:B------:R-:W-:Y:S01]  /*04f0*/  VOTEU.ALL UP5, P1 ;  /* 0x00000000003f7886 */ /* 0x000fe200008a0000 */
[----:B0-----:R-:W-:-:S02]  /*0500*/  @!UP0 ULEA UR8, UR7, UR6, 0x18 ;  /* 0x0000000607088291 */ /* 0x001fc4000f8ec03f */
[----:B------:R-:W-:-:S04]  /*0510*/  @!UP1 UIADD3 UR6, -UR11, 0x100000, URZ ;  /* 0x001000000b069890 */ /* 0x000fc8000fffe13f */
[----:B------:R-:W-:Y:S02]  /*0520*/  @!UP1 USHF.L.U32 UR7, UR6, 0xb, URZ ;  /* 0x0000000b06079899 */ /* 0x000fe4000800063f */
[----:B------:R-:W-:Y:S01]  /*0530*/  @!UP1 USHF.L.U32 UR6, UR6, 0x1, URZ ;  /* 0x0000000106069899 */ /* 0x000fe2000800063f */
[----:B------:R-:W-:Y:S01]  /*0540*/  VOTEU.ALL UP0, P0 ;  /* 0x00000000003f7886 */ /* 0x000fe20000000000 */
[----:B-1----:R-:W-:Y:S01]  /*0550*/  @!UP1 ULEA UR9, UR10, UR9, 0x18 ;  /* 0x000000090a099291 */ /* 0x002fe2000f8ec03f */
[----:B------:R-:W-:Y:S02]  /*0560*/  VOTEU.ALL UP1, P0 ;  /* 0x00000000003f7886 */ /* 0x000fe40000020000 */
[----:B------:R-:W-:Y:S01]  /*0570*/  ULDC.64 UR10, c[0x0][0x598] ;  /* 0x00016600000a7ab9 */ /* 0x000fe20000000a00 */
[----:B------:R-:W-:Y:S01]  /*0580*/  ISETP.NE.AND P0, PT, R14, 0x3, PT ;  /* 0x000000030e00780c */ /* 0x000fe20003f05270 */
[----:B------:R-:W0:Y:S02]  /*0590*/  FENCE.VIEW.ASYNC.S ;  /* 0x00000000000073c6 */ /* 0x000e240000000000 */
[----:B0-----:R0:W3:Y:S01]  /*05a0*/  @!UP0 SYNCS.EXCH.64 URZ, [UR8+0x60], UR4 ;  /* 0x00006004083f85b2 */ /* 0x0010e20008000100 */
[----:B------:R-:W-:-:S02]  /*05b0*/  ISETP.NE.U32.AND P1, PT, RZ, UR10, PT ;  /* 0x0000000aff007c0c */ /* 0x000fc4000bf25070 */
[----:B------:R-:W-:Y:S02]  /*05c0*/  ISETP.EQ.OR P0, PT, R14, RZ, !P0 ;  /* 0x000000ff0e00720c */ /* 0x000fe40004702670 */
[----:B------:R-:W-:Y:S02]  /*05d0*/  ISETP.NE.AND.EX P1, PT, RZ, UR11, PT, P1 ;  /* 0x0000000bff007c0c */ /* 0x000fe4000bf25310 */
[----:B------:R-:W-:-:S04]  /*05e0*/  ISETP.EQ.AND P0, PT, R7, RZ, P0 ;  /* 0x000000ff0700720c */ /* 0x000fc80000702270 */
[----:B------:R-:W-:-:S04]  /*05f0*/  SEL R23, RZ, 0x1, !P0 ;  /* 0x00000001ff177807 */ /* 0x000fc80004000000 */
[----:B------:R-:W-:Y:S01]  /*0600*/  SEL R23, R23, 0x2, P3 ;  /* 0x0000000217177807 */ /* 0x000fe20001800000 */
[----:B------:R0:W3:Y:S01]  /*0610*/  @!UP1 SYNCS.EXCH.64 URZ, [UR8+0x68], UR4 ;  /* 0x00006804083f95b2 */ /* 0x0000e20008000100 */
[----:B------:R-:W-:Y:S01]  /*0620*/  NOP ;  /* 0x0000000000007918 */ /* 0x000fe20000000000 */
[----:B------:R0:W3:Y:S01]  /*0630*/  @!UP2 SYNCS.EXCH.64 URZ, [UR9+0x40], UR6 ;  /* 0x00004006093fa5b2 */ /* 0x0000e20008000100 */
[----:B------:R0:W3:Y:S01]  /*0640*/  @!UP3 SYNCS.EXCH.64 URZ, [UR9+0x48], UR6 ;  /* 0x00004806093fb5b2 */ /* 0x0000e20008000100 */
[----:B------:R0:W3:Y:S01]  /*0650*/  @!UP4 SYNCS.EXCH.64 URZ, [UR9+0x50], UR6 ;  /* 0x00005006093fc5b2 */ /* 0x0000e20008000100 */
[----:B------:R0:W3:Y:S01]  /*0660*/  @!UP5 SYNCS.EXCH.64 URZ, [UR9+0x58], UR6 ;  /* 0x00005806093fd5b2 */ /* 0x0000e20008000100 */
[----:B------:R-:W-:Y:S01]  /*0670*/  NOP ;  /* 0x0000000000007918 */ /* 0x000fe20000000000 */
[----:B---34-:R-:W-:Y:S06]  /*0680*/  BAR.SYNC.DEFER_BLOCKING 0x0 ;  /* 0x0000000000007b1d */ /* 0x018fec0000010000 */
[----:B0-----:R-:W-:Y:S05]  /*0690*/  @!P1 BRA `(.L_x_3) ;  /* 0x00000000001c9947 */ /* 0x001fea0003800000 */
[----:B------:R-:W0:Y:S02]  /*06a0*/  LDC.64 R2, c[0x0][0x598] ;  /* 0x00016600ff027b82 */ /* 0x000e240000000a00 */
[----:B0-----:R-:W2:Y:S02]  /*06b0*/  LDG.E.64 R2, desc[UR36][R2.64] ;  /* 0x0000002402027981 */ /* 0x001ea4000c1e1b00 */
[----:B--2---:R-:W-:-:S04]  /*06c0*/  ISETP.NE.U32.AND P0, PT, R2, RZ, PT ;  /* 0x000000ff0200720c */ /* 0x004fc80003f05070 */
[----:B------:R-:W-:-:S13]  /*06d0*/  ISETP.NE.AND.EX P0, PT, R3, RZ, PT, P0 ;  /* 0x000000ff0300720c */ /* 0x000fda0003f05300 */
[----:B------:R-:W-:Y:S05]  /*06e0*/  @!P0 BRA `(.L_x_3) ;  /* 0x0000000000088947 */ /* 0x000fea0003800000 */
[----:B------:R1:W5:Y:S01]  /*06f0*/  LD.E R120, desc[UR36][R2.64] ;  /* 0x0000002402787980 */ /* 0x000362000c101900 */
[----:B------:R-:W-:Y:S05]  /*0700*/  BRA `(.L_x_4) ;  /* 0x0000000000247947 */ /* 0x000fea0003800000 */
.L_x_3:
[----:B------:R-:W-:Y:S02]  /*0710*/  ULDC.64 UR4, c[0x0][0x588] ;  /* 0x0001620000047ab9 */ /* 0x000fe40000000a00 */
[----:B------:R-:W-:-:S04]  /*0720*/  ISETP.NE.U32.AND P0, PT, RZ, UR4, PT ;  /* 0x00000004ff007c0c */ /* 0x000fc8000bf05070 */
[----:B------:R-:W-:-:S13]  /*0730*/  ISETP.NE.AND.EX P0, PT, RZ, UR5, PT, P0 ;  /* 0x00000005ff007c0c */ /* 0x000fda000bf05300 */
[----:B------:R-:W-:Y:S05]  /*0740*/  @!P0 BRA `(.L_x_5) ;  /* 0x00000000000c8947 */ /* 0x000fea0003800000 */
[----:B------:R-:W0:Y:S02]  /*0750*/  LDC.64 R120, c[0x0][0x588] ;  /* 0x00016200ff787b82 */ /* 0x000e240000000a00 */
[----:B0-----:R0:W5:Y:S01]  /*0760*/  LDG.E R120, desc[UR36][R120.64] ;  /* 0x0000002478787981 */ /* 0x001162000c1e1900 */
[----:B------:R-:W-:Y:S05]  /*0770*/  BRA `(.L_x_4) ;  /* 0x0000000000087947 */ /* 0x000fea0003800000 */
.L_x_5:
[----:B------:R-:W-:Y:S02]  /*0780*/  ULDC UR4, c[0x0][0x580] ;  /* 0x0001600000047ab9 */ /* 0x000fe40000000800 */
[----:B------:R-:W-:-:S07]  /*0790*/  IMAD.U32 R120, RZ, RZ, UR4 ;  /* 0x00000004ff787e24 */ /* 0x000fce000f8e00ff */
.L_x_4:
[----:B------:R-:W-:Y:S02]  /*07a0*/  ULDC.64 UR4, c[0x0][0x5a0] ;  /* 0x0001680000047ab9 */ /* 0x000fe40000000a00 */
[----:B------:R-:W-:-:S04]  /*07b0*/  ISETP.NE.U32.AND P0, PT, RZ, UR4, PT ;  /* 0x00000004ff007c0c */ /* 0x000fc8000bf05070 */
[----:B------:R-:W-:-:S13]  /*07c0*/  ISETP.NE.AND.EX P0, PT, RZ, UR5, PT, P0 ;  /* 0x00000005ff007c0c */ /* 0x000fda000bf05300 */
[----:B------:R-:W-:Y:S05]  /*07d0*/  @!P0 BRA `(.L_x_6) ;  /* 0x00000000001c8947 */ /* 0x000fea0003800000 */
[----:B-1----:R-:W1:Y:S02]  /*07e0*/  LDC.64 R2, c[0x0][0x5a0] ;  /* 0x00016800ff027b82 */ /* 0x002e640000000a00 */
[----:B-1----:R-:W2:Y:S02]  /*07f0*/  LDG.E.64 R2, desc[UR36][R2.64] ;  /* 0x0000002402027981 */ /* 0x002ea4000c1e1b00 */
[----:B--2---:R-:W-:-:S04]  /*0800*/  ISETP.NE.U32.AND P0, PT, R2, RZ, PT ;  /* 0x000000ff0200720c */ /* 0x004fc80003f05070 */
[----:B------:R-:W-:-:S13]  /*0810*/  ISETP.NE.AND.EX P0, PT, R3, RZ, PT, P0 ;  /* 0x000000ff0300720c */ /* 0x000fda0003f05300 */
[----:B------:R-:W-:Y:S05]  /*0820*/  @!P0 BRA `(.L_x_6) ;  /* 0x0000000000088947 */ /* 0x000fea0003800000 */
[----:B0-----:R2:W5:Y:S01]  /*0830*/  LD.E R121, desc[UR36][R2.64] ;  /* 0x0000002402797980 */ /* 0x001562000c101900 */
[----:B------:R-:W-:Y:S05]  /*0840*/  BRA `(.L_x_7) ;  /* 0x0000000000247947 */ /* 0x000fea0003800000 */
.L_x_6:
[----:B------:R-:W-:Y:S02]  /*0850*/  ULDC.64 UR4, c[0x0][0x590] ;  /* 0x0001640000047ab9 */ /* 0x000fe40000000a00 */
[----:B------:R-:W-:-:S04]  /*0860*/  ISETP.NE.U32.AND P0, PT, RZ, UR4, PT ;  /* 0x00000004ff007c0c */ /* 0x000fc8000bf05070 */
[----:B------:R-:W-:-:S13]  /*0870*/  ISETP.NE.AND.EX P0, PT, RZ, UR5, PT, P0 ;  /* 0x00000005ff007c0c */ /* 0x000fda000bf05300 */
[----:B------:R-:W-:Y:S05]  /*0880*/  @!P0 BRA `(.L_x_8) ;  /* 0x00000000000c8947 */ /* 0x000fea0003800000 */
[----:B-1----:R-:W0:Y:S02]  /*0890*/  LDC.64 R2, c[0x0][0x590] ;  /* 0x00016400ff027b82 */ /* 0x002e240000000a00 */
[----:B0-----:R0:W5:Y:S01]  /*08a0*/  LDG.E R121, desc[UR36][R2.64] ;  /* 0x0000002402797981 */ /* 0x001162000c1e1900 */
[----:B------:R-:W-:Y:S05]  /*08b0*/  BRA `(.L_x_7) ;  /* 0x0000000000087947 */ /* 0x000fea0003800000 */
.L_x_8:
[----:B------:R-:W-:Y:S02]  /*08c0*/  ULDC UR4, c[0x0][0x584] ;  /* 0x0001610000047ab9 */ /* 0x000fe40000000800 */
[----:B0-----:R-:W-:-:S07]  /*08d0*/  IMAD.U32 R121, RZ, RZ, UR4 ;  /* 0x00000004ff797e24 */ /* 0x001fce000f8e00ff */
.L_x_7:
[----:B012---:R-:W0:Y:S01]  /*08e0*/  LDC R2, c[0x0][0x65c] ;  /* 0x00019700ff027b82 */ /* 0x007e220000000800 */
[----:B------:R-:W1:Y:S01]  /*08f0*/  S2R R15, SR_CTAID.Y ;  /* 0x00000000000f7919 */ /* 0x000e620000002600 */
[----:B------:R-:W-:Y:S01]  /*0900*/  ULDC UR6, c[0x0][0x28c] ;  /* 0x0000a30000067ab9 */ /* 0x000fe20000000800 */
[----:B------:R-:W-:Y:S01]  /*0910*/  ISETP.NE.AND P0, PT, R7, 0x2, PT ;  /* 0x000000020700780c */ /* 0x000fe20003f05270 */
[----:B------:R-:W-:Y:S01]  /*0920*/  UIADD3 UR6, UR6, 0xff, URZ ;  /* 0x000000ff06067890 */ /* 0x000fe2000fffe03f */
[----:B------:R-:W2:Y:S01]  /*0930*/  S2R R6, SR_CTAID.X ;  /* 0x0000000000067919 */ /* 0x000ea20000002500 */
[----:B------:R-:W-:Y:S01]  /*0940*/  UMOV UR38, URZ ;  /* 0x0000003f00267c82 */ /* 0x000fe20008000000 */
[----:B------:R-:W-:Y:S01]  /*0950*/  UMOV UR39, URZ ;  /* 0x0000003f00277c82 */ /* 0x000fe20008000000 */
[----:B------:R-:W-:Y:S01]  /*0960*/  USHF.R.S32.HI UR7, URZ, 0x1f, UR6 ;  /* 0x0000001f3f077899 */ /* 0x000fe20008011406 */
[----:B------:R-:W-:-:S03]  /*0970*/  ULDC.64 UR8, c[0x0][0x650] ;  /* 0x0001940000087ab9 */ /* 0x000fc60000000a00 */
[----:B------:R-:W-:-:S04]  /*0980*/  ULEA.HI UR7, UR7, UR6, URZ, 0x8 ;  /* 0x0000000607077291 */ /* 0x000fc8000f8f403f */
[----:B------:R-:W-:Y:S01]  /*0990*/  USHF.R.S32.HI UR40, URZ, 0x8, UR7 ;  /* 0x000000083f287899 */ /* 0x000fe20008011407 */
[----:B0-----:R-:W-:-:S13]  /*09a0*/  ISETP.NE.AND P1, PT, R2, 0x1, PT ;  /* 0x000000010200780c */ /* 0x001fda0003f25270 */
[----:B------:R-:W2:Y:S01]  /*09b0*/  @P1 LDC R17, c[0x0][0x10] ;  /* 0x00000400ff111b82 */ /* 0x000ea20000000800 */
[----:B-1----:R-:W-:Y:S02]  /*09c0*/  @P1 IMAD.MOV.U32 R8, RZ, RZ, R15 ;  /* 0x000000ffff081224 */ /* 0x002fe400078e000f */
[----:B------:R-:W-:Y:S02]  /*09d0*/  @P1 IMAD.MOV.U32 R9, RZ, RZ, RZ ;  /* 0x000000ffff091224 */ /* 0x000fe400078e00ff */
[----:B------:R-:W-:-:S03]  /*09e0*/  @P1 IMAD.MOV.U32 R7, RZ, RZ, RZ ;  /* 0x000000ffff071224 */ /* 0x000fc600078e00ff */
[----:B------:R-:W0:Y:S01]  /*09f0*/  @!P1 LDC R3, c[0x0][0xc] ;  /* 0x00000300ff039b82 */ /* 0x000e220000000800 */
[----:B------:R-:W-:Y:S01]  /*0a00*/  ULDC UR4, c[0x0][0xc] ;  /* 0x0000030000047ab9 */ /* 0x000fe20000000800 */
[----:B------:R-:W-:Y:S02]  /*0a10*/  ULDC UR5, c[0x0][0x10] ;  /* 0x0000040000057ab9 */ /* 0x000fe40000000800 */
[----:B------:R-:W-:-:S04]  /*0a20*/  UIMAD.WIDE.U32 UR4, UR4, UR5, URZ ;  /* 0x00000005040472a5 */ /* 0x000fc8000f8e003f */
[----:B------:R-:W1:Y:S01]  /*0a30*/  LDC R0, c[0x0][0x14] ;  /* 0x00000500ff007b82 */ /* 0x000e620000000800 */
[----:B--2---:R-:W-:-:S04]  /*0a40*/  @P1 IMAD.WIDE.U32 R16, R6, R17, R8 ;  /* 0x0000001106101225 */ /* 0x004fc800078e0008 */
[----:B------:R-:W-:Y:S02]  /*0a50*/  @P1 IMAD.IADD R17, R17, 0x1, R7 ;  /* 0x0000000111111824 */ /* 0x000fe400078e0207 */
[----:B------:R-:W-:Y:S02]  /*0a60*/  IMAD.MOV.U32 R7, RZ, RZ, RZ ;  /* 0x000000ffff077224 */ /* 0x000fe400078e00ff */
[----:B0-----:R-:W-:-:S04]  /*0a70*/  @!P1 IMAD.WIDE.U32 R8, R3, R15, R6 ;  /* 0x0000000f03089225 */ /* 0x001fc800078e0006 */
[----:B------:R-:W-:Y:S02]  /*0a80*/  @!P1 IMAD.MOV.U32 R16, RZ, RZ, R8 ;  /* 0x000000ffff109224 */ /* 0x000fe400078e0008 */
[----:B-1----:R-:W-:-:S04]  /*0a90*/  IMAD.WIDE.U32 R10, R0, UR4, RZ ;  /* 0x00000004000a7c25 */ /* 0x002fc8000f8e00ff */
[----:B------:R-:W-:Y:S01]  /*0aa0*/  IMAD R3, R0, UR5, RZ ;  /* 0x0000000500037c24 */ /* 0x000fe2000f8e02ff */
[----:B------:R0:W-:Y:S01]  /*0ab0*/  STL.64 [R1], R10 ;  /* 0x0000000a01007387 */ /* 0x0001e20000100a00 */
[----:B------:R-:W-:Y:S02]  /*0ac0*/  @!P1 IMAD.MOV.U32 R17, RZ, RZ, R9 ;  /* 0x000000ffff119224 */ /* 0x000fe400078e0009 */
[----:B------:R-:W-:Y:S01]  /*0ad0*/  IMAD.IADD R0, R11, 0x1, R3 ;  /* 0x000000010b007824 */ /* 0x000fe200078e0203 */
[----:B------:R-:W-:Y:S06]  /*0ae0*/  @P0 BRA `(.L_x_9) ;  /* 0x0000000000200947 */ /* 0x000fec0003800000 */
[----:B------:R-:W-:Y:S01]  /*0af0*/  UISETP.GE.U32.AND UP0, UPT, UR40, 0x3, UPT ;  /* 0x000000032800788c */ /* 0x000fe2000bf06070 */
[----:B------:R-:W-:Y:S01]  /*0b00*/  IADD3 R16, P0, R16, R10, RZ ;  /* 0x0000000a10107210 */ /* 0x000fe20007f1e0ff */
[----:B------:R-:W-:Y:S01]  /*0b10*/  UIMAD.WIDE.U32 UR4, UR40, -0x55555555, URZ ;  /* 0xaaaaaaab280478a5 */ /* 0x000fe2000f8e003f */
[----:B------:R-:W-:-:S03]  /*0b20*/  UMOV UR39, URZ ;  /* 0x0000003f00277c82 */ /* 0x000fc60008000000 */
[----:B------:R-:W-:Y:S01]  /*0b30*/  USHF.R.U32.HI UR4, URZ, 0x1, UR5 ;  /* 0x000000013f047899 */ /* 0x000fe20008011605 */
[----:B------:R-:W-:-:S03]  /*0b40*/  IMAD.X R17, R0, 0x1, R17, P0 ;  /* 0x0000000100117824 */ /* 0x000fc600000e0611 */
[----:B------:R-:W-:Y:S02]  /*0b50*/  UIMAD UR38, UR4, -0x3, UR40 ;  /* 0xfffffffd042678a4 */ /* 0x000fe4000f8e0228 */
[----:B------:R-:W-:-:S12]  /*0b60*/  @UP0 ULOP3.LUT UR39, UR4, 0x1, URZ, 0xc0, !UPT ;  /* 0x0000000104270892 */ /* 0x000fd8000f8ec03f */
.L_x_9:
[----:B------:R-:W-:Y:S01]  /*0b70*/  ISETP.GE.U32.AND P0, PT, R16, UR8, PT ;  /* 0x0000000810007c0c */ /* 0x000fe2000bf06070 */
[----:B------:R-:W-:Y:S01]  /*0b80*/  IMAD.MOV.U32 R22, RZ, RZ, -0x1 ;  /* 0xffffffffff167424 */ /* 0x000fe200078e00ff */
[----:B------:R-:W-:Y:S01]  /*0b90*/  PRMT R3, RZ, 0x7610, R3 ;  /* 0x00007610ff037816 */ /* 0x000fe20000000003 */
[----:B------:R-:W-:Y:S01]  /*0ba0*/  IMAD.MOV.U32 R19, RZ, RZ, -0x1 ;  /* 0xffffffffff137424 */ /* 0x000fe200078e00ff */
[----:B------:R-:W-:Y:S01]  /*0bb0*/  ISETP.GE.U32.AND.EX P0, PT, R17, UR9, PT, P0 ;  /* 0x0000000911007c0c */ /* 0x000fe2000bf06100 */
[----:B------:R-:W-:-:S12]  /*0bc0*/  IMAD.MOV.U32 R18, RZ, RZ, -0x1 ;  /* 0xffffffffff127424 */ /* 0x000fd800078e00ff */
[----:B------:R-:W-:Y:S05]  /*0bd0*/  @P0 BRA `(.L_x_10) ;  /* 0x0000000400580947 */ /* 0x000fea0003800000 */
[----:B------:R-:W1:Y:S01]  /*0be0*/  LDC.64 R20, c[0x0][0x628] ;  /* 0x00018a00ff147b82 */ /* 0x000e620000000a00 */
[----:B------:R-:W-:Y:S02]  /*0bf0*/  IMAD.MOV.U32 R8, RZ, RZ, R16 ;  /* 0x000000ffff087224 */ /* 0x000fe400078e0010 */
[----:B------:R-:W-:-:S05]  /*0c00*/  IMAD.MOV.U32 R9, RZ, RZ, R17 ;  /* 0x000000ffff097224 */ /* 0x000fca00078e0011 */
[----:B------:R-:W2:Y:S08]  /*0c10*/  LDC R18, c[0x0][0x630] ;  /* 0x00018c00ff127b82 */ /* 0x000eb00000000800 */
[----:B------:R-:W3:Y:S01]  /*0c20*/  LDC.64 R24, c[0x0][0x620] ;  /* 0x00018800ff187b82 */ /* 0x000ee20000000a00 */
[----:B-1----:R-:W-:-:S04]  /*0c30*/  ISETP.NE.U32.AND P0, PT, R20, RZ, PT ;  /* 0x000000ff1400720c */ /* 0x002fc80003f05070 */
[----:B------:R-:W-:-:S13]  /*0c40*/  ISETP.NE.AND.EX P0, PT, R21, RZ, PT, P0 ;  /* 0x000000ff1500720c */ /* 0x000fda0003f05300 */
[----:B--23--:R-:W-:Y:S05]  /*0c50*/  @!P0 BRA `(.L_x_11) ;  /* 0x0000000000288947 */ /* 0x00cfea0003800000 */
[----:B------:R-:W1:Y:S02]  /*0c60*/  LDC R3, c[0x0][0x634] ;  /* 0x00018d00ff037b82 */ /* 0x000e640000000800 */
[----:B-1----:R-:W-:-:S05]  /*0c70*/  IADD3 R3, P0, R16, R3, RZ ;  /* 0x0000000310037210 */ /* 0x002fca0007f1e0ff */
[----:B------:R-:W-:-:S04]  /*0c80*/  IMAD.X R19, RZ, RZ, R17, P0 ;  /* 0x000000ffff137224 */ /* 0x000fc800000e0611 */
[----:B------:R-:W-:-:S04]  /*0c90*/  IMAD.WIDE.U32 R8, R19, R20, RZ ;  /* 0x0000001413087225 */ /* 0x000fc800078e00ff */
[----:B0-----:R-:W-:-:S04]  /*0ca0*/  IMAD.WIDE.U32 R10, P0, R3, R21, R8 ;  /* 0x00000015030a7225 */ /* 0x001fc80007800008 */
[----:B------:R-:W-:-:S04]  /*0cb0*/  IMAD.WIDE.U32 R8, R3, R20, RZ ;  /* 0x0000001403087225 */ /* 0x000fc800078e00ff */
[----:B------:R-:W-:Y:S01]  /*0cc0*/  IMAD.X R13, RZ, RZ, RZ, P0 ;  /* 0x000000ffff0d7224 */ /* 0x000fe200000e06ff */
[----:B------:R-:W-:Y:S01]  /*0cd0*/  IADD3 RZ, P0, R9, R10, RZ ;  /* 0x0000000a09ff7210 */ /* 0x000fe20007f1e0ff */
[----:B------:R-:W-:-:S04]  /*0ce0*/  IMAD.MOV.U32 R12, RZ, RZ, R11 ;  /* 0x000000ffff0c7224 */ /* 0x000fc800078e000b */
[----:B------:R-:W-:-:S08]  /*0cf0*/  IMAD.WIDE.U32.X R8, R19, R21, R12, P0 ;  /* 0x0000001513087225 */ /* 0x000fd000000e040c */
.L_x_11:
[-CC-:B------:R-:W-:Y:S01]  /*0d00*/  SHF.R.U64 R30, R8, R18.reuse, R9.reuse ;  /* 0x00000012081e7219 */ /* 0x180fe20000001209 */
[----:B------:R-:W1:Y:S01]  /*0d10*/  LDC R12, c[0x0][0x618] ;  /* 0x00018600ff0c7b82 */ /* 0x000e620000000800 */
[----:B------:R-:W-:Y:S01]  /*0d20*/  SHF.R.U32.HI R7, RZ, R18, R9 ;  /* 0x00000012ff077219 */ /* 0x000fe20000011609 */
[----:B------:R-:W-:Y:S01]  /*0d30*/  ULDC UR4, c[0x0][0x150] ;  /* 0x0000540000047ab9 */ /* 0x000fe20000000800 */
[----:B0-----:R-:W-:Y:S02]  /*0d40*/  IADD3 R11, P0, RZ, -R30, RZ ;  /* 0x8000001eff0b7210 */ /* 0x001fe40007f1e0ff */
[----:B------:R-:W-:-:S03]  /*0d50*/  I2FP.F32.U32 R3, R6 ;  /* 0x0000000600037245 */ /* 0x000fc60000201000 */
[----:B------:R-:W0:Y:S01]  /*0d60*/  LDC.64 R26, c[0x0][0x640] ;  /* 0x00019000ff1a7b82 */ /* 0x000e220000000a00 */
[----:B------:R-:W-:Y:S02]  /*0d70*/  IMAD.X R13, RZ, RZ, ~R7, P0 ;  /* 0x000000ffff0d7224 */ /* 0x000fe400000e0e07 */
[----:B------:R-:W-:Y:S01]  /*0d80*/  FMUL R3, R3, UR4 ;  /* 0x0000000403037c20 */ /* 0x000fe20008400000 */
[----:B------:R-:W-:Y:S01]  /*0d90*/  IMAD.WIDE.U32 R8, R11, R24, R16 ;  /* 0x000000180b087225 */ /* 0x000fe200078e0010 */
[----:B------:R-:W-:-:S03]  /*0da0*/  ULDC UR4, c[0x0][0x154] ;  /* 0x0000550000047ab9 */ /* 0x000fc60000000800 */
[----:B------:R-:W-:Y:S01]  /*0db0*/  IMAD R10, R13, R24, RZ ;  /* 0x000000180d0a7224 */ /* 0x000fe200078e02ff */
[----:B------:R-:W2:Y:S01]  /*0dc0*/  LDC R7, c[0x0][0x144] ;  /* 0x00005100ff077b82 */ /* 0x000ea20000000800 */
[----:B------:R-:W3:Y:S02]  /*0dd0*/  F2I.U32.TRUNC.NTZ R3, R3 ;  /* 0x0000000300037305 */ /* 0x000ee4000020f000 */
[----:B------:R-:W-:-:S04]  /*0de0*/  IMAD R11, R11, R25, R10 ;  /* 0x000000190b0b7224 */ /* 0x000fc800078e020a */
[----:B------:R-:W-:Y:S01]  /*0df0*/  IMAD.IADD R9, R9, 0x1, R11 ;  /* 0x0000000109097824 */ /* 0x000fe200078e020b */
[----:B------:R-:W4:Y:S01]  /*0e00*/  LDC R18, c[0x0][0x608] ;  /* 0x00018200ff127b82 */ /* 0x000f220000000800 */
[----:B------:R-:W-:-:S03]  /*0e10*/  IMAD.MOV.U32 R11, RZ, RZ, -0x1 ;  /* 0xffffffffff0b7424 */ /* 0x000fc600078e00ff */
[-C--:B-1----:R-:W-:Y:S02]  /*0e20*/  SHF.R.U64 R22, R8, R12.reuse, R9 ;  /* 0x0000000c08167219 */ /* 0x082fe40000001209 */
[----:B------:R-:W-:Y:S02]  /*0e30*/  I2FP.F32.U32 R8, R15 ;  /* 0x0000000f00087245 */ /* 0x000fe40000201000 */
[----:B------:R-:W1:Y:S01]  /*0e40*/  LDC R24, c[0x0][0x658] ;  /* 0x00019600ff187b82 */ /* 0x000e620000000800 */
[----:B0-----:R-:W-:Y:S01]  /*0e50*/  ISETP.NE.U32.AND P0, PT, R26, RZ, PT ;  /* 0x000000ff1a00720c */ /* 0x001fe20003f05070 */
[----:B---3--:R-:W-:Y:S01]  /*0e60*/  IMAD.MOV R10, RZ, RZ, -R3 ;  /* 0x000000ffff0a7224 */ /* 0x008fe200078e0a03 */
[----:B------:R-:W-:Y:S01]  /*0e70*/  SHF.R.U32.HI R9, RZ, R12, R9 ;  /* 0x0000000cff097219 */ /* 0x000fe20000011609 */
[----:B------:R-:W-:Y:S01]  /*0e80*/  FMUL R8, R8, UR4 ;  /* 0x0000000408087c20 */ /* 0x000fe20008400000 */
[----:B------:R-:W-:-:S03]  /*0e90*/  ISETP.NE.AND.EX P0, PT, R27, RZ, PT, P0 ;  /* 0x000000ff1b00720c */ /* 0x000fc60003f05300 */
[----:B------:R-:W0:Y:S01]  /*0ea0*/  LDC R20, c[0x0][0x148] ;  /* 0x00005200ff147b82 */ /* 0x000e220000000800 */
[----:B--2---:R-:W-:-:S07]  /*0eb0*/  IMAD R3, R7, R10, R6 ;  /* 0x0000000a07037224 */ /* 0x004fce00078e0206 */
[----:B------:R-:W2:Y:S01]  /*0ec0*/  LDC R21, c[0x0][0x600] ;  /* 0x00018000ff157b82 */ /* 0x000ea20000000800 */
[-CC-:B----4-:R-:W-:Y:S02]  /*0ed0*/  SHF.R.U64 R32, R22, R18.reuse, R9.reuse ;  /* 0x0000001216207219 */ /* 0x190fe40000001209 */
[----:B------:R-:W-:Y:S01]  /*0ee0*/  SHF.R.U32.HI R7, RZ, R18, R9 ;  /* 0x00000012ff077219 */ /* 0x000fe20000011609 */
[----:B------:R-:W-:Y:S01]  /*0ef0*/  IMAD.MOV.U32 R9, RZ, RZ, 0x1 ;  /* 0x00000001ff097424 */ /* 0x000fe200078e00ff */
[----:B------:R3:W4:Y:S03]  /*0f00*/  F2I.U32.TRUNC.NTZ R18, R8 ;  /* 0x0000000800127305 */ /* 0x000726000020f000 */
[----:B------:R-:W0:Y:S01]  /*0f10*/  LDC R25, c[0x0][0x648] ;  /* 0x00019200ff197b82 */ /* 0x000e220000000800 */
[-C--:B-1----:R-:W-:Y:S02]  /*0f20*/  SHF.L.U32 R6, R11, R24.reuse, RZ ;  /* 0x000000180b067219 */ /* 0x082fe400000006ff */
[----:B------:R-:W-:-:S02]  /*0f30*/  SHF.R.U64 R34, R32, R24, R7 ;  /* 0x0000001820227219 */ /* 0x000fc40000001207 */
[----:B------:R-:W-:Y:S02]  /*0f40*/  LOP3.LUT R13, RZ, R6, RZ, 0x33, !PT ;  /* 0x00000006ff0d7212 */ /* 0x000fe400078e33ff */
[-C--:B------:R-:W-:Y:S01]  /*0f50*/  SHF.R.U32.HI R7, RZ, R24.reuse, R7 ;  /* 0x00000018ff077219 */ /* 0x080fe20000011607 */
[----:B------:R-:W1:Y:S01]  /*0f60*/  LDC R29, c[0x0][0x638] ;  /* 0x00018e00ff1d7b82 */ /* 0x000e620000000800 */
[----:B------:R-:W-:Y:S01]  /*0f70*/  SHF.L.U32 R12, R9, R24, RZ ;  /* 0x00000018090c7219 */ /* 0x000fe200000006ff */
[----:B------:R-:W-:-:S06]  /*0f80*/  IMAD.MOV.U32 R6, RZ, RZ, R34 ;  /* 0x000000ffff067224 */ /* 0x000fcc00078e0022 */
[----:B------:R-:W0:Y:S01]  /*0f90*/  LDC R28, c[0x0][0x610] ;  /* 0x00018400ff1c7b82 */ /* 0x000e220000000800 */
[----:B---34-:R-:W-:Y:S05]  /*0fa0*/  @!P0 BRA `(.L_x_12) ;  /* 0x0000000000288947 */ /* 0x018fea0003800000 */
[----:B------:R-:W3:Y:S02]  /*0fb0*/  LDC R11, c[0x0][0x64c] ;  /* 0x00019300ff0b7b82 */ /* 0x000ee40000000800 */
[----:B---3--:R-:W-:-:S05]  /*0fc0*/  IADD3 R11, P0, R34, R11, RZ ;  /* 0x0000000b220b7210 */ /* 0x008fca0007f1e0ff */
[----:B------:R-:W-:-:S04]  /*0fd0*/  IMAD.X R19, RZ, RZ, R7, P0 ;  /* 0x000000ffff137224 */ /* 0x000fc800000e0607 */
[----:B------:R-:W-:-:S04]  /*0fe0*/  IMAD.WIDE.U32 R6, R19, R26, RZ ;  /* 0x0000001a13067225 */ /* 0x000fc800078e00ff */
[----:B------:R-:W-:-:S04]  /*0ff0*/  IMAD.WIDE.U32 R8, P0, R11, R27, R6 ;  /* 0x0000001b0b087225 */ /* 0x000fc80007800006 */
[----:B------:R-:W-:-:S04]  /*1000*/  IMAD.WIDE.U32 R6, R11, R26, RZ ;  /* 0x0000001a0b067225 */ /* 0x000fc800078e00ff */
[----:B------:R-:W-:Y:S01]  /*1010*/  IMAD.X R11, RZ, RZ, RZ, P0 ;  /* 0x000000ffff0b7224 */ /* 0x000fe200000e06ff */
[----:B------:R-:W-:Y:S01]  /*1020*/  IADD3 RZ, P0, R7, R8, RZ ;  /* 0x0000000807ff7210 */ /* 0x000fe20007f1e0ff */
[----:B------:R-:W-:-:S04]  /*1030*/  IMAD.MOV.U32 R10, RZ, RZ, R9 ;  /* 0x000000ffff0a7224 */ /* 0x000fc800078e0009 */
[----:B------:R-:W-:-:S08]  /*1040*/  IMAD.WIDE.U32.X R6, R19, R27, R10, P0 ;  /* 0x0000001b13067225 */ /* 0x000fd000000e040a */
.L_x_12:
[----:B0-----:R-:W-:Y:S01]  /*1050*/  SHF.R.U64 R6, R6, R25, R7 ;  /* 0x0000001906067219 */ /* 0x001fe20000001207 */
[----:B--2---:R-:W-:Y:S01]  /*1060*/  VIADD R7, R21, 0xffffffff ;  /* 0xffffffff15077836 */ /* 0x004fe20000000000 */
[----:B------:R-:W-:Y:S01]  /*1070*/  LOP3.LUT R13, R32, R13, RZ, 0xc0, !PT ;  /* 0x0000000d200d7212 */ /* 0x000fe200078ec0ff */
[----:B------:R-:W-:Y:S02]  /*1080*/  IMAD.MOV R18, RZ, RZ, -R18 ;  /* 0x000000ffff127224 */ /* 0x000fe400078e0a12 */
[----:B------:R-:W-:Y:S01]  /*1090*/  IMAD.MOV R8, RZ, RZ, -R6 ;  /* 0x000000ffff087224 */ /* 0x000fe200078e0a06 */
[----:B------:R-:W-:Y:S01]  /*10a0*/  LOP3.LUT R7, R22, R7, RZ, 0xc0, !PT ;  /* 0x0000000716077212 */ /* 0x000fe200078ec0ff */
[----:B------:R-:W-:Y:S02]  /*10b0*/  IMAD R12, R12, R6, R13 ;  /* 0x000000060c0c7224 */ /* 0x000fe400078e020d */
[----:B------:R-:W-:Y:S02]  /*10c0*/  @P1 IMAD R3, R20, R18, R15 ;  /* 0x0000001214031224 */ /* 0x000fe400078e020f */
[----:B-1----:R-:W-:-:S02]  /*10d0*/  IMAD R6, R8, R29, R34 ;  /* 0x0000001d08067224 */ /* 0x002fc400078e0222 */
[----:B------:R-:W-:Y:S02]  /*10e0*/  IMAD R22, R12, R28, R3 ;  /* 0x0000001c0c167224 */ /* 0x000fe400078e0203 */
[----:B------:R-:W-:Y:S02]  /*10f0*/  IMAD R7, R6, R21, R7 ;  /* 0x0000001506077224 */ /* 0x000fe400078e0207 */
[----:B------:R-:W-:Y:S02]  /*1100*/  IMAD.MOV.U32 R3, RZ, RZ, 0x1 ;  /* 0x00000001ff037424 */ /* 0x000fe400078e00ff */
[----:B------:R-:W-:Y:S01]  /*1110*/  IMAD.MOV.U32 R18, RZ, RZ, R30 ;  /* 0x000000ffff127224 */ /* 0x000fe200078e001e */
[----:B------:R-:W-:Y:S02]  /*1120*/  SEL R19, R7, R22, !P1 ;  /* 0x0000001607137207 */ /* 0x000fe40004800000 */
[----:B------:R-:W-:-:S07]  /*1130*/  SEL R22, R22, R7, !P1 ;  /* 0x0000000716167207 */ /* 0x000fce0004800000 */
.L_x_10:
[----:B------:R-:W-:Y:S05]  /*1140*/  @!P2 BRA `(.L_x_13) ;  /* 0x0000006000f4a947 */ /* 0x000fea0003800000 */
[----:B------:R-:W-:-:S13]  /*1150*/  ISETP.GT.U32.AND P0, PT, R31, 0x1, PT ;  /* 0x000000011f00780c */ /* 0x000fda0003f04070 */
[----:B------:R-:W-:Y:S05]  /*1160*/  @P0 EXIT ;  /* 0x000000000000094d */ /* 0x000fea0003800000 */
.L_x_14:
[----:B------:R-:W-:-:S08]  /*1170*/  NOP ;  /* 0x0000000000007918 */ /* 0x000fd00000000000 */
[----:B------:R-:W1:Y:S02]  /*1180*/  USETMAXREG.TRY_ALLOC.CTAPOOL UP0, 0xe8 ;  /* 0x000000e8000079c8 */ /* 0x000e640008000600 */
[----:B-1----:R-:W-:-:S13]  /*1190*/  PLOP3.LUT P0, PT, PT, PT, UP0, 0x80, 0x0 ;  /* 0x000000000000781c */ /* 0x002fda0003f0f008 */
[----:B------:R-:W-:Y:S05]  /*11a0*/  @!P0 BRA `(.L_x_14) ;  /* 0xfffffffc00f08947 */ /* 0x000fea000383ffff */
[----:B------:R-:W-:-:S13]  /*11b0*/  LOP3.LUT P0, RZ, R3, 0xff, RZ, 0xc0, !PT ;  /* 0x000000ff03ff7812 */ /* 0x000fda000780c0ff */
[----:B------:R-:W-:Y:S05]  /*11c0*/  @!P0 EXIT ;  /* 0x000000000000894d */ /* 0x000fea0003800000 */
[----:B------:R-:W2:Y:S01]  /*11d0*/  LDL.64 R8, [R1] ;  /* 0x0000000001087983 */ /* 0x000ea20000100a00 */
[----:B------:R-:W-:Y:S01]  /*11e0*/  SHF.R.S32.HI R3, RZ, 0x1f, R4 ;  /* 0x0000001fff037819 */ /* 0x000fe20000011404 */
[----:B------:R-:W1:Y:S01]  /*11f0*/  S2UR UR4, SR_CgaCtaId ;  /* 0x00000000000479c3 */ /* 0x000e620000008800 */
[----:B------:R-:W-:Y:S02]  /*1200*/  UISETP.LT.AND UP0, UPT, UR40, 0x1, UPT ;  /* 0x000000012800788c */ /* 0x000fe4000bf01270 */
[CC--:B------:R-:W-:Y:S01]  /*1210*/  LEA.HI R5, R3.reuse, R4.reuse, RZ, 0x2 ;  /* 0x0000000403057211 */ /* 0x0c0fe200078f10ff */
[----:B------:R-:W-:Y:S01]  /*1220*/  UIADD3 UR5, UR43, -0x1, URZ ;  /* 0xffffffff2b057890 */ /* 0x000fe2000fffe03f */
[----:B------:R-:W-:Y:S01]  /*1230*/  LEA.HI R3, R3, R4, RZ, 0x5 ;  /* 0x0000000403037211 */ /* 0x000fe200078f28ff */
[----:B------:R-:W-:Y:S01]  /*1240*/  USEL UR42, UR40, 0x1, UP0 ;  /* 0x00000001282a7887 */ /* 0x000fe20008000000 */
[--C-:B------:R-:W-:Y:S01]  /*1250*/  SHF.R.S32.HI R122, RZ, 0x2, R5.reuse ;  /* 0x00000002ff7a7819 */ /* 0x100fe20000011405 */
[----:B------:R-:W3:Y:S01]  /*1260*/  LDC R126, c[0x0][0x658] ;  /* 0x00019600ff7e7b82 */ /* 0x000ee20000000800 */
[----:B------:R-:W-:Y:S01]  /*1270*/  SHF.R.S32.HI R7, RZ, 0x1f, R5 ;  /* 0x0000001fff077819 */ /* 0x000fe20000011405 */
[----:B------:R-:W-:Y:S01]  /*1280*/  UMOV UR41, 0x400 ;  /* 0x0000040000297882 */ /* 0x000fe20000000000 */
[----:B------:R-:W-:Y:S01]  /*1290*/  SHF.R.S32.HI R3, RZ, 0x5, R3 ;  /* 0x00000005ff037819 */ /* 0x000fe20000011403 */
[----:B------:R-:W-:Y:S01]  /*12a0*/  UISETP.NE.AND UP0, UPT, UR5, URZ, UPT ;  /* 0x0000003f0500728c */ /* 0x000fe2000bf05270 */
[----:B------:R-:W-:Y:S01]  /*12b0*/  LEA.HI R7, R7, R122, RZ, 0x3 ;  /* 0x0000007a07077211 */ /* 0x000fe200078f18ff */
[----:B------:R-:W-:Y:S01]  /*12c0*/  ULDC UR6, c[0x0][0x284] ;  /* 0x0000a10000067ab9 */ /* 0x000fe20000000800 */
[----:B------:R-:W-:Y:S01]  /*12d0*/  LOP3.LUT R5, R5, 0xfffffffc, RZ, 0xc0, !PT ;  /* 0xfffffffc05057812 */ /* 0x000fe200078ec0ff */
[----:B------:R-:W4:Y:S01]  /*12e0*/  LDC R6, c[0x0][0x288] ;  /* 0x0000a200ff067b82 */ /* 0x000f220000000800 */
[----:B------:R-:W-:Y:S01]  /*12f0*/  LOP3.LUT R7, R7, 0xfffffff8, RZ, 0xc0, !PT ;  /* 0xfffffff807077812 */ /* 0x000fe200078ec0ff */
[----:B------:R-:W-:-:S02]  /*1300*/  USHF.L.U32 UR45, UR40, 0x1, URZ ;  /* 0x00000001282d7899 */ /* 0x000fc4000800063f */
[----:B------:R-:W-:Y:S01]  /*1310*/  IMAD.IADD R5, R4, 0x1, -R5 ;  /* 0x0000000104057824 */ /* 0x000fe200078e0a05 */
[----:B------:R-:W-:Y:S01]  /*1320*/  UIADD3 UR42, -UR42, UR40, URZ ;  /* 0x000000282a2a7290 */ /* 0x000fe2000fffe13f */
[----:B------:R-:W-:Y:S01]  /*1330*/  IMAD.IADD R122, R122, 0x1, -R7 ;  /* 0x000000017a7a7824 */ /* 0x000fe200078e0a07 */
[----:B-1----:R-:W-:Y:S01]  /*1340*/  ULEA UR41, UR4, UR41, 0x18 ;  /* 0x0000002904297291 */ /* 0x002fe2000f8ec03f */
[----:B------:R-:W-:Y:S01]  /*1350*/  IMAD.MOV.U32 R7, RZ, RZ, 0x1 ;  /* 0x00000001ff077424 */ /* 0x000fe200078e00ff */
[----:B------:R-:W-:Y:S02]  /*1360*/  USHF.L.U32 UR4, UR5, 0x3, URZ ;  /* 0x0000000305047899 */ /* 0x000fe4000800063f */
[--C-:B------:R-:W-:Y:S01]  /*1370*/  SHF.R.S32.HI R123, RZ, 0x1f, R122.reuse ;  /* 0x0000001fff7b7819 */ /* 0x100fe2000001147a */
[--C-:B------:R-:W-:Y:S01]  /*1380*/  IMAD R130, R3, -0x10, -R122.reuse ;  /* 0xfffffff003827824 */ /* 0x100fe200078e0a7a */
[----:B------:R-:W-:Y:S01]  /*1390*/  USEL UR5, URZ, 0x1, UP0 ;  /* 0x000000013f057887 */ /* 0x000fe20008000000 */
[----:B------:R-:W-:Y:S01]  /*13a0*/  IMAD.SHL.U32 R124, R5, 0x2, RZ ;  /* 0x00000002057c7824 */ /* 0x000fe200078e00ff */
[----:B------:R-:W-:Y:S01]  /*13b0*/  UIADD3 UR46, UR41, 0x40, URZ ;  /* 0x00000040292e7890 */ /* 0x000fe2000fffe03f */
[----:B------:R-:W-:Y:S01]  /*13c0*/  IMAD.WIDE R122, R3, 0x10, R122 ;  /* 0x00000010037a7825 */ /* 0x000fe200078e027a */
[----:B------:R-:W-:-:S02]  /*13d0*/  ULOP3.LUT UR4, UR4, 0x8, URZ, 0xc0, !UPT ;  /* 0x0000000804047892 */ /* 0x000fc4000f8ec03f */
[----:B------:R-:W-:Y:S01]  /*13e0*/  SHF.R.S32.HI R125, RZ, 0x1f, R124 ;  /* 0x0000001fff7d7819 */ /* 0x000fe2000001147c */
[----:B------:R-:W-:Y:S01]  /*13f0*/  IMAD.MOV.U32 R3, RZ, RZ, -0x1 ;  /* 0xffffffffff037424 */ /* 0x000fe200078e00ff */
[----:B------:R-:W-:Y:S01]  /*1400*/  ULEA UR43, UR43, UR46, 0x3 ;  /* 0x0000002e2b2b7291 */ /* 0x000fe2000f8e183f */
[----:B------:R-:W-:Y:S01]  /*1410*/  IMAD.U32 R132, RZ, RZ, UR5 ;  /* 0x00000005ff847e24 */ /* 0x000fe2000f8e00ff */
[----:B------:R-:W-:Y:S01]  /*1420*/  ULOP3.LUT UR47, UR4, 0x8, URZ, 0x3c, !UPT ;  /* 0x00000008042f7892 */ /* 0x000fe2000f8e3c3f */
[----:B----4-:R-:W-:Y:S01]  /*1430*/  IMAD R127, R5, -0x2, R6 ;  /* 0xfffffffe057f7824 */ /* 0x010fe200078e0206 */
[-C--:B---3--:R-:W-:Y:S01]  /*1440*/  SHF.L.U32 R3, R3, R126.reuse, RZ ;  /* 0x0000007e03037219 */ /* 0x088fe200000006ff */
[----:B------:R-:W-:Y:S01]  /*1450*/  VIADD R130, R130, UR6 ;  /* 0x0000000682827c36 */ /* 0x000fe20008000000 */
[----:B------:R-:W-:Y:S01]  /*1460*/  SHF.L.U32 R126, R7, R126, RZ ;  /* 0x0000007e077e7219 */ /* 0x000fe200000006ff */
[----:B------:R-:W-:Y:S01]  /*1470*/  ULOP3.LUT UR44, UR4, 0x18, URZ, 0x3c, !UPT ;  /* 0x00000018042c7892 */ /* 0x000fe2000f8e3c3f */
[----:B------:R-:W-:-:S02]  /*1480*/  LOP3.LUT R129, RZ, R3, RZ, 0x33, !PT ;  /* 0x00000003ff817212 */ /* 0x000fc400078e33ff */
[----:B--2---:R-:W-:-:S09]  /*1490*/  SHF.L.U64.HI R128, R8, 0x1, R0 ;  /* 0x0000000108807819 */ /* 0x004fd20000010200 */
.L_x_230:
[----:B------:R-:W-:-:S04]  /*14a0*/  SHF.L.U32 R0, R132, 0x1f, RZ ;  /* 0x0000001f84007819 */ /* 0x000fc800000006ff */
[----:B-1----:R-:W1:Y:S02]  /*14b0*/  SYNCS.PHASECHK.TRANS64.TRYWAIT P0, [UR43+-0x8], R0 ;  /* 0xfffff800ff0075a7 */ /* 0x002e64000800016b */
[----:B-1--4-:R-:W-:Y:S05]  /*14c0*/  @!P0 BRA `(.L_x_15) ;  /* 0x0000007000088947 */ /* 0x012fea0003800000 */
.L_x_251:
[----:B------:R-:W-:Y:S02]  /*14d0*/  ULDC UR4, c[0x0][0x28c] ;  /* 0x0000a30000047ab9 */ /* 0x000fe40000000800 */
[----:B------:R-:W-:-:S13]  /*14e0*/  ISETP.LT.AND P0, PT, RZ, UR4, PT ;  /* 0x00000004ff007c0c */ /* 0x000fda000bf01270 */
[----:B------:R-:W-:Y:S05]  /*14f0*/  @P0 BRA `(.L_x_16) ;  /* 0x0000000000400947 */ /* 0x000fea0003800000 */
[----:B-1----:R-:W-:Y:S01]  /*1500*/  MOV R0, 0x0 ;  /* 0x0000000000007802 */ /* 0x002fe20000000f00 */
[----:B------:R-:W-:Y:S01]  /*1510*/  ULDC.64 UR4, c[0x4][0x68] ;  /* 0x01001a0000047ab9 */ /* 0x000fe20000000a00 */
[----:B------:R-:W-:Y:S01]  /*1520*/  ULDC.64 UR6, c[0x4][0x8] ;  /* 0x0100020000067ab9 */ /* 0x000fe20000000a00 */
[----:B------:R-:W-:Y:S01]  /*1530*/  IMAD.U32 R4, RZ, RZ, UR4 ;  /* 0x00000004ff047e24 */ /* 0x000fe2000f8e00ff */
[----:B------:R1:W2:Y:S01]  /*1540*/  LDC.64 R14, c[0x4][R0] ;  /* 0x01000000000e7b82 */ /* 0x0002a20000000a00 */
[----:B------:R-:W-:Y:S01]  /*1550*/  IMAD.U32 R5, RZ, RZ, UR5 ;  /* 0x00000005ff057e24 */ /* 0x000fe2000f8e00ff */
[----:B------:R-:W-:Y:S01]  /*1560*/  ULDC.64 UR4, c[0x4][0x70] ;  /* 0x01001c0000047ab9 */ /* 0x000fe20000000a00 */
[----:B0-----:R-:W-:Y:S02]  /*1570*/  IMAD.U32 R10, RZ, RZ, UR6 ;  /* 0x00000006ff0a7e24 */ /* 0x001fe4000f8e00ff */
[----:B------:R-:W-:Y:S02]  /*1580*/  IMAD.U32 R6, RZ, RZ, UR4 ;  /* 0x00000004ff067e24 */ /* 0x000fe4000f8e00ff */
[----:B------:R-:W-:-:S02]  /*1590*/  IMAD.U32 R7, RZ, RZ, UR5 ;  /* 0x00000005ff077e24 */ /* 0x000fc4000f8e00ff */
[----:B------:R-:W-:Y:S02]  /*15a0*/  IMAD.U32 R11, RZ, RZ, UR7 ;  /* 0x00000007ff0b7e24 */ /* 0x000fe4000f8e00ff */
[----:B------:R-:W-:Y:S02]  /*15b0*/  IMAD.MOV.U32 R8, RZ, RZ, 0x1e1 ;  /* 0x000001e1ff087424 */ /* 0x000fe400078e00ff */
[----:B------:R-:W-:Y:S02]  /*15c0*/  IMAD.MOV.U32 R12, RZ, RZ, 0x1 ;  /* 0x00000001ff0c7424 */ /* 0x000fe400078e00ff */
[----:B-1----:R-:W-:-:S07]  /*15d0*/  IMAD.MOV.U32 R13, RZ, RZ, RZ ;  /* 0x000000ffff0d7224 */ /* 0x002fce00078e00ff */
[----:B------:R-:W-:-:S07]  /*15e0*/  LEPC R20, `(.L_x_16) ;  /* 0x000000001014794e */ /* 0x000fce0000000000 */
[----:B--2--5:R-:W-:Y:S05]  /*15f0*/  CALL.ABS.NOINC R14 ;  /* 0x000000000e007343 */ /* 0x024fea0003c00000 */
.L_x_16:
[----:B-1----:R-:W-:-:S04]  /*1600*/  LOP3.LUT R0, R23, 0x1, RZ, 0xfc, !PT ;  /* 0x0000000117007812 */ /* 0x002fc800078efcff */
[----:B------:R-:W-:-:S13]  /*1610*/  ISETP.NE.AND P0, PT, R0, 0x3, PT ;  /* 0x000000030000780c */ /* 0x000fda0003f05270 */
[----:B------:R-:W-:Y:S05]  /*1620*/  @!P0 BRA `(.L_x_17) ;  /* 0x0000000000048947 */ /* 0x000fea0003800000 */
[----:B------:R-:W-:Y:S01]  /*1630*/  BPT.TRAP 0x1 ;  /* 0x000000040000795c */ /* 0x000fe20000300000 */
.L_x_17:
[----:B------:R-:W-:Y:S02]  /*1640*/  IMAD.U32 R3, RZ, RZ, UR38 ;  /* 0x00000026ff037e24 */ /* 0x000fe4000f8e00ff */
[----:B------:R-:W-:-:S03]  /*1650*/  IMAD.U32 R0, RZ, RZ, UR39 ;  /* 0x00000027ff007e24 */ /* 0x000fc6000f8e00ff */
[----:B------:R-:W-:Y:S02]  /*1660*/  LEA R3, R3, UR41, 0x3 ;  /* 0x0000002903037c11 */ /* 0x000fe4000f8e18ff */
[----:B------:R-:W-:-:S04]  /*1670*/  SHF.L.U32 R0, R0, 0x1f, RZ ;  /* 0x0000001f00007819 */ /* 0x000fc800000006ff */
[----:B------:R1:W2:Y:S01]  /*1680*/  SYNCS.PHASECHK.TRANS64.TRYWAIT P1, [R3+URZ], R0 ;  /* 0x00000000030075a7 */ /* 0x0002a2000802017f */
[----:B------:R-:W-:Y:S05]  /*1690*/  @!P0 BRA `(.L_x_18) ;  /* 0x0000000000048947 */ /* 0x000fea0003800000 */
[----:B------:R-:W-:Y:S01]  /*16a0*/  BPT.TRAP 0x1 ;  /* 0x000000040000795c */ /* 0x000fe20000300000 */
.L_x_18:
[----:B------:R-:W-:-:S05]  /*16b0*/  IMAD.U32 R4, RZ, RZ, UR42 ;  /* 0x0000002aff047e24 */ /* 0x000fca000f8e00ff */
[----:B------:R-:W-:Y:S01]  /*16c0*/  ISETP.GE.AND P2, PT, R4, 0x1, PT ;  /* 0x000000010400780c */ /* 0x000fe20003f46270 */
[----:B--2---:R-:W-:-:S12]  /*16d0*/  @P1 BRA `(.L_x_19) ;  /* 0x0000000000081947 */ /* 0x004fd80003800000 */
[----:B------:R-:W2:Y:S02]  /*16e0*/  SYNCS.PHASECHK.TRANS64.TRYWAIT P1, [R3+URZ], R0 ;  /* 0x00000000030075a7 */ /* 0x000ea4000802017f */
[----:B--2---:R-:W-:Y:S05]  /*16f0*/  @!P1 BRA `(.L_x_20) ;  /* 0x0000006c00949947 */ /* 0x004fea0003800000 */
.L_x_19:
[----:B------:R-:W-:Y:S05]  /*1700*/  WARPSYNC.ALL ;  /* 0x0000000000007948 */ /* 0x000fea0003800000 */
[----:B------:R-:W-:Y:S01]  /*1710*/  UIADD3 UR4, UR41, 0x100, URZ ;  /* 0x0000010029047890 */ /* 0x000fe2000fffe03f */
[----:B------:R-:W-:Y:S01]  /*1720*/  WARPGROUP.ARRIVE ;  /* 0x00000000000079c5 */ /* 0x000fe20000000000 */
[----:B------:R-:W-:Y:S02]  /*1730*/  UIADD3 UR5, UR41, 0xc100, URZ ;  /* 0x0000c10029057890 */ /* 0x000fe4000fffe03f */
[----:B------:R-:W-:Y:S02]  /*1740*/  USHF.R.U32.HI UR4, URZ, 0x4, UR4 ;  /* 0x000000043f047899 */ /* 0x000fe40008011604 */
[----:B------:R-:W-:-:S02]  /*1750*/  USHF.R.U32.HI UR5, URZ, 0x4, UR5 ;  /* 0x000000043f057899 */ /* 0x000fc40008011605 */
[----:B------:R-:W-:Y:S02]  /*1760*/  ULOP3.LUT UR4, UR4, 0x3fff, URZ, 0xc0, !UPT ;  /* 0x00003fff04047892 */ /* 0x000fe4000f8ec03f */
[----:B------:R-:W-:Y:S02]  /*1770*/  ULOP3.LUT UR5, UR5, 0x3fff, URZ, 0xc0, !UPT ;  /* 0x00003fff05057892 */ /* 0x000fe4000f8ec03f */
[----:B------:R-:W-:Y:S02]  /*1780*/  ULOP3.LUT UR4, UR4, 0x10000, URZ, 0xfc, !UPT ;  /* 0x0001000004047892 */ /* 0x000fe4000f8efc3f */
[----:B------:R-:W-:Y:S02]  /*1790*/  ULOP3.LUT UR5, UR5, 0x10000, URZ, 0xfc, !UPT ;  /* 0x0001000005057892 */ /* 0x000fe4000f8efc3f */
[----:B------:R-:W-:Y:S02]  /*17a0*/  ULEA UR6, UR38, UR4, 0xa ;  /* 0x0000000426067291 */ /* 0x000fe4000f8e503f */
[----:B------:R-:W-:Y:S01]  /*17b0*/  UIMAD UR7, UR38, 0xc00, UR5 ;  /* 0x00000c00260778a4 */ /* 0x000fe2000f8e0205 */
[----:B------:R-:W-:Y:S01]  /*17c0*/  UMOV UR9, 0x40000040 ;  /* 0x4000004000097882 */ /* 0x000fe20000000000 */
[----:B------:R-:W-:-:S03]  /*17d0*/  UMOV UR11, 0x40000040 ;  /* 0x40000040000b7882 */ /* 0x000fc60000000000 */
[----:B------:R-:W-:Y:S02]  /*17e0*/  UMOV UR8, UR6 ;  /* 0x0000000600087c82 */ /* 0x000fe40008000000 */
[----:B------:R-:W-:Y:S02]  /*17f0*/  UMOV UR10, UR7 ;  /* 0x00000007000a7c82 */ /* 0x000fe40008000000 */
[----:B------:R-:W-:Y:S01]  /*1800*/  IGMMA.64x192x32.S8.S8 R24, gdesc[UR8], RZ, !UPT, gsb0 ;  /* 0x04e00000081879f1 */ /* 0x000fe2000c0410ff */
[----:B------:R-:W-:Y:S02]  /*1810*/  UIADD3 UR8, UR6, 0x2, URZ ;  /* 0x0000000206087890 */ /* 0x000fe4000fffe03f */
[----:B------:R-:W-:Y:S01]  /*1820*/  UIADD3 UR10, UR7, 0x2, URZ ;  /* 0x00000002070a7890 */ /* 0x000fe2000fffe03f */
[----:B------:R-:W-:Y:S01]  /*1830*/  UMOV UR9, 0x40000040 ;  /* 0x4000004000097882 */ /* 0x000fe20000000000 */
[----:B------:R-:W-:Y:S01]  /*1840*/  UMOV UR11, 0x40000040 ;  /* 0x40000040000b7882 */ /* 0x000fe20000000000 */
[----:B------:R-:W-:-:S02]  /*1850*/  WARPGROUP.DEPBAR.LE gsb0, 0x0 ;  /* 0x00008000000079c5 */ /* 0x000fc40000010000 */
[----:B------:R-:W-:-:S06]  /*1860*/  WARPGROUP.ARRIVE ;  /* 0x00000000000079c5 */ /* 0x000fcc0000000000 */
[----:B------:R-:W-:Y:S01]  /*1870*/  IGMMA.64x192x32.S8.S8 R24, gdesc[UR8], R24, gsb0 ;  /* 0x04e00000081879f1 */ /* 0x000fe20008041018 */
[----:B------:R-:W-:Y:S02]  /*1880*/  UIADD3 UR8, UR6, 0x4, URZ ;  /* 0x0000000406087890 */ /* 0x000fe4000fffe03f */
[----:B------:R-:W-:Y:S01]  /*1890*/  UIADD3 UR10, UR7, 0x4, URZ ;  /* 0x00000004070a7890 */ /* 0x000fe2000fffe03f */
[----:B------:R-:W-:Y:S01]  /*18a0*/  UMOV UR9, 0x40000040 ;  /* 0x4000004000097882 */ /* 0x000fe20000000000 */
[----:B------:R-:W-:Y:S01]  /*18b0*/  UMOV UR11, 0x40000040 ;  /* 0x40000040000b7882 */ /* 0x000fe20000000000 */
[----:B------:R-:W-:Y:S02]  /*18c0*/  WARPGROUP.DEPBAR.LE gsb0, 0x0 ;  /* 0x00008000000079c5 */ /* 0x000fe40000010000 */
        /* <DEDUP_REMOVED lines=36> */
[----:B------:R-:W-:Y:S03]  /*1b10*/  IGMMA.64x192x32.S8.S8 R24, gdesc[UR8], R24, gsb0 ;  /* 0x04e00000081879f1 */ /* 0x000fe60008041018 */
[----:B------:R-:W-:Y:S02]  /*1b20*/  WARPGROUP.DEPBAR.LE gsb0, 0x0 ;  /* 0x00008000000079c5 */ /* 0x000fe40000010000 */
[----:B------:R-:W-:Y:S05]  /*1b30*/  @!P2 BRA `(.L_x_21) ;  /* 0x000000040080a947 */ /* 0x000fea0003800000 */
[----:B------:R-:W-:Y:S01]  /*1b40*/  UIADD3 UR6, UR38, 0x1, URZ ;  /* 0x0000000126067890 */ /* 0x000fe2000fffe03f */
[----:B-12---:R-:W-:-:S03]  /*1b50*/  IMAD.U32 R0, RZ, RZ, UR42 ;  /* 0x0000002aff007e24 */ /* 0x006fc6000f8e00ff */
[----:B------:R-:W-:-:S04]  /*1b60*/  UISETP.NE.AND UP0, UPT, UR6, 0x3, UPT ;  /* 0x000000030600788c */ /* 0x000fc8000bf05270 */
[----:B------:R-:W-:Y:S02]  /*1b70*/  USEL UR7, URZ, 0x1, UP0 ;  /* 0x000000013f077887 */ /* 0x000fe40008000000 */
[----:B------:R-:W-:Y:S02]  /*1b80*/  USEL UR6, UR6, URZ, UP0 ;  /* 0x0000003f06067287 */ /* 0x000fe40008000000 */
[----:B------:R-:W-:-:S06]  /*1b90*/  ULOP3.LUT UR7, UR39, UR7, URZ, 0x3c, !UPT ;  /* 0x0000000727077292 */ /* 0x000fcc000f8e3c3f */
[----:B------:R-:W-:Y:S01]  /*1ba0*/  IMAD.U32 R5, RZ, RZ, UR7 ;  /* 0x00000007ff057e24 */ /* 0x000fe2000f8e00ff */
[----:B------:R-:W-:-:S06]  /*1bb0*/  UMOV UR7, UR38 ;  /* 0x0000002600077c82 */ /* 0x000fcc0008000000 */
.L_x_28:
[----:B-12---:R-:W-:Y:S05]  /*1bc0*/  @!P0 BRA `(.L_x_22) ;  /* 0x0000000000048947 */ /* 0x006fea0003800000 */
[----:B------:R-:W-:Y:S01]  /*1bd0*/  BPT.TRAP 0x1 ;  /* 0x000000040000795c */ /* 0x000fe20000300000 */
.L_x_22:
[----:B------:R-:W-:Y:S01]  /*1be0*/  ULEA UR8, UR6, UR41, 0x3 ;  /* 0x0000002906087291 */ /* 0x000fe2000f8e183f */
[----:B------:R-:W-:-:S08]  /*1bf0*/  SHF.L.U32 R3, R5, 0x1f, RZ ;  /* 0x0000001f05037819 */ /* 0x000fd000000006ff */
[----:B------:R1:W2:Y:S01]  /*1c00*/  SYNCS.PHASECHK.TRANS64.TRYWAIT P1, [UR8], R3 ;  /* 0x00000003ff0075a7 */ /* 0x0002a20008020148 */
[----:B------:R-:W-:Y:S05]  /*1c10*/  @!P0 BRA `(.L_x_23) ;  /* 0x0000000000048947 */ /* 0x000fea0003800000 */
[----:B------:R-:W-:Y:S01]  /*1c20*/  BPT.TRAP 0x1 ;  /* 0x000000040000795c */ /* 0x000fe20000300000 */
.L_x_23:
[----:B--2---:R-:W-:Y:S05]  /*1c30*/  @P1 BRA `(.L_x_24) ;  /* 0x0000000000081947 */ /* 0x004fea0003800000 */
[----:B------:R-:W2:Y:S02]  /*1c40*/  SYNCS.PHASECHK.TRANS64.TRYWAIT P1, [UR8], R3 ;  /* 0x00000003ff0075a7 */ /* 0x000ea40008020148 */
[----:B--2---:R-:W-:Y:S05]  /*1c50*/  @!P1 BRA `(.L_x_25) ;  /* 0x0000006800509947 */ /* 0x004fea0003800000 */
.L_x_24:
[----:B------:R-:W-:Y:S01]  /*1c60*/  ULEA UR13, UR6, UR4, 0xa ;  /* 0x00000004060d7291 */ /* 0x000fe2000f8e503f */
[----:B------:R-:W-:Y:S01]  /*1c70*/  WARPGROUP.ARRIVE ;  /* 0x00000000000079c5 */ /* 0x000fe20000000000 */
[----:B------:R-:W-:Y:S01]  /*1c80*/  UIMAD UR12, UR6, 0xc00, UR5 ;  /* 0x00000c00060c78a4 */ /* 0x000fe2000f8e0205 */
[----:B------:R-:W-:Y:S01]  /*1c90*/  UMOV UR9, 0x40000040 ;  /* 0x4000004000097882 */ /* 0x000fe20000000000 */
[----:B------:R-:W-:-:S03]  /*1ca0*/  UMOV UR11, 0x40000040 ;  /* 0x40000040000b7882 */ /* 0x000fc60000000000 */
[----:B------:R-:W-:Y:S02]  /*1cb0*/  UMOV UR8, UR13 ;  /* 0x0000000d00087c82 */ /* 0x000fe40008000000 */
[----:B------:R-:W-:Y:S02]  /*1cc0*/  UMOV UR10, UR12 ;  /* 0x0000000c000a7c82 */ /* 0x000fe40008000000 */
[----:B------:R-:W-:Y:S01]  /*1cd0*/  IGMMA.64x192x32.S8.S8 R24, gdesc[UR8], R24, gsb0 ;  /* 0x04e00000081879f1 */ /* 0x000fe20008041018 */
        /* <DEDUP_REMOVED lines=51> */
[----:B------:R-:W-:Y:S01]  /*2010*/  BPT.TRAP 0x1 ;  /* 0x000000040000795c */ /* 0x000fe20000300000 */
.L_x_26:
[----:B------:R-:W-:Y:S01]  /*2020*/  ULEA UR8, UR7, UR41, 0x3 ;  /* 0x0000002907087291 */ /* 0x000fe2000f8e183f */
[----:B------:R-:W-:-:S03]  /*2030*/  ISETP.GT.U32.AND P1, PT, R23, 0x1, PT ;  /* 0x000000011700780c */ /* 0x000fc60003f24070 */
[----:B------:R-:W-:-:S04]  /*2040*/  UIADD3 UR8, UR8, 0x18, URZ ;  /* 0x0000001808087890 */ /* 0x000fc8000fffe03f */
[----:B------:R-:W-:-:S09]  /*2050*/  UPRMT UR8, URZ, 0x654, UR8 ;  /* 0x000006543f087896 */ /* 0x000fd20008000008 */
[----:B------:R-:W-:Y:S01]  /*2060*/  SYNCS.ARRIVE.TRANS64.RED.A1T0 RZ, [UR8], RZ ;  /* 0x000000ffffff79a7 */ /* 0x000fe20008100408 */
[----:B------:R-:W-:Y:S05]  /*2070*/  @P1 BRA `(.L_x_27) ;  /* 0x0000000000041947 */ /* 0x000fea0003800000 */
[----:B------:R-:W-:Y:S01]  /*2080*/  BPT.TRAP 0x1 ;  /* 0x000000040000795c */ /* 0x000fe20000300000 */
.L_x_27:
[----:B------:R-:W-:Y:S01]  /*2090*/  UIADD3 UR6, UR6, 0x1, URZ ;  /* 0x0000000106067890 */ /* 0x000fe2000fffe03f */
[C---:B------:R-:W-:Y:S01]  /*20a0*/  ISETP.GT.AND P1, PT, R0.reuse, 0x1, PT ;  /* 0x000000010000780c */ /* 0x040fe20003f24270 */
[----:B------:R-:W-:Y:S01]  /*20b0*/  UIADD3 UR7, UR7, 0x1, URZ ;  /* 0x0000000107077890 */ /* 0x000fe2000fffe03f */
[----:B------:R-:W-:Y:S01]  /*20c0*/  VIADD R0, R0, 0xffffffff ;  /* 0xffffffff00007836 */ /* 0x000fe20000000000 */
[----:B------:R-:W-:Y:S02]  /*20d0*/  UISETP.NE.AND UP0, UPT, UR6, 0x3, UPT ;  /* 0x000000030600788c */ /* 0x000fe4000bf05270 */
[----:B------:R-:W-:Y:S02]  /*20e0*/  UISETP.NE.AND UP1, UPT, UR7, 0x3, UPT ;  /* 0x000000030700788c */ /* 0x000fe4000bf25270 */
[----:B------:R-:W-:Y:S02]  /*20f0*/  USEL UR8, URZ, 0x1, UP0 ;  /* 0x000000013f087887 */ /* 0x000fe40008000000 */
[----:B------:R-:W-:-:S02]  /*2100*/  USEL UR6, UR6, URZ, UP0 ;  /* 0x0000003f06067287 */ /* 0x000fc40008000000 */
[----:B------:R-:W-:Y:S02]  /*2110*/  USEL UR7, UR7, URZ, UP1 ;  /* 0x0000003f07077287 */ /* 0x000fe40008800000 */
[----:B------:R-:W-:Y:S01]  /*2120*/  LOP3.LUT R5, R5, UR8, RZ, 0x3c, !PT ;  /* 0x0000000805057c12 */ /* 0x000fe2000f8e3cff */
[----:B------:R-:W-:Y:S09]  /*2130*/  @P1 BRA `(.L_x_28) ;  /* 0xfffffff800a01947 */ /* 0x000ff2000383ffff */
.L_x_21:
[----:B-12---:R-:W1:Y:S01]  /*2140*/  LDC R0, c[0x0][0x28c] ;  /* 0x0000a300ff007b82 */ /* 0x006e620000000800 */
[----:B------:R-:W-:-:S04]  /*2150*/  IMAD.U32 R3, RZ, RZ, UR47 ;  /* 0x0000002fff037e24 */ /* 0x000fc8000f8e00ff */
[----:B------:R2:W-:Y:S01]  /*2160*/  SYNCS.ARRIVE.TRANS64.A1T0 RZ, [R3+UR46], RZ ;  /* 0x000000ff03ff79a7 */ /* 0x0005e2000810002e */
[----:B-1----:R-:W-:-:S13]  /*2170*/  ISETP.GE.AND P1, PT, R0, 0x1, PT ;  /* 0x000000010000780c */ /* 0x002fda0003f26270 */
[----:B--2---:R-:W-:Y:S05]  /*2180*/  @!P1 BRA `(.L_x_29) ;  /* 0x0000000000349947 */ /* 0x004fea0003800000 */
[----:B------:R-:W-:Y:S05]  /*2190*/  @!P0 BRA `(.L_x_30) ;  /* 0x0000000000048947 */ /* 0x000fea0003800000 */
[----:B------:R-:W-:Y:S01]  /*21a0*/  BPT.TRAP 0x1 ;  /* 0x000000040000795c */ /* 0x000fe20000300000 */
.L_x_30:
[----:B------:R-:W-:Y:S01]  /*21b0*/  UIADD3 UR6, UR38, UR42, URZ ;  /* 0x0000002a26067290 */ /* 0x000fe2000fffe03f */
[----:B------:R-:W-:-:S03]  /*21c0*/  ISETP.GT.U32.AND P0, PT, R23, 0x1, PT ;  /* 0x000000011700780c */ /* 0x000fc60003f04070 */
[----:B------:R-:W-:-:S04]  /*21d0*/  UIMAD.WIDE.U32 UR4, UR6, -0x55555555, URZ ;  /* 0xaaaaaaab060478a5 */ /* 0x000fc8000f8e003f */
[----:B------:R-:W-:-:S04]  /*21e0*/  USHF.R.U32.HI UR4, URZ, 0x1, UR5 ;  /* 0x000000013f047899 */ /* 0x000fc80008011605 */
[----:B------:R-:W-:-:S04]  /*21f0*/  UIMAD UR6, UR4, -0x3, UR6 ;  /* 0xfffffffd040678a4 */ /* 0x000fc8000f8e0206 */
[----:B------:R-:W-:-:S04]  /*2200*/  ULEA UR6, UR6, UR41, 0x3 ;  /* 0x0000002906067291 */ /* 0x000fc8000f8e183f */
[----:B------:R-:W-:-:S04]  /*2210*/  UIADD3 UR6, UR6, 0x18, URZ ;  /* 0x0000001806067890 */ /* 0x000fc8000fffe03f */
[----:B------:R-:W-:-:S09]  /*2220*/  UPRMT UR6, URZ, 0x654, UR6 ;  /* 0x000006543f067896 */ /* 0x000fd20008000006 */
[----:B------:R-:W-:Y:S01]  /*2230*/  SYNCS.ARRIVE.TRANS64.RED.A1T0 RZ, [UR6], RZ ;  /* 0x000000ffffff79a7 */ /* 0x000fe20008100406 */
[----:B------:R-:W-:Y:S05]  /*2240*/  @P0 BRA `(.L_x_29) ;  /* 0x0000000000040947 */ /* 0x000fea0003800000 */
[----:B------:R-:W-:Y:S01]  /*2250*/  BPT.TRAP 0x1 ;  /* 0x000000040000795c */ /* 0x000fe20000300000 */
.L_x_29:
[----:B------:R-:W-:Y:S01]  /*2260*/  SHF.L.U32 R0, R132, 0x1f, RZ ;  /* 0x0000001f84007819 */ /* 0x000fe200000006ff */
[----:B------:R-:W-:Y:S01]  /*2270*/  UIADD3 UR38, UR38, UR45, URZ ;  /* 0x0000002d26267290 */ /* 0x000fe2000fffe03f */
[----:B------:R-:W-:Y:S01]  /*2280*/  IMAD R13, R19, 0xc0, RZ ;  /* 0x000000c0130d7824 */ /* 0x000fe200078e02ff */
[----:B------:R-:W-:Y:S01]  /*2290*/  UISETP.GE.U32.AND UP1, UPT, UR45, 0x3, UPT ;  /* 0x000000032d00788c */ /* 0x000fe2000bf26070 */
[----:B------:R-:W1:Y:S01]  /*22a0*/  SYNCS.PHASECHK.TRANS64.TRYWAIT P0, [UR43+0x8], R0 ;  /* 0x00000800ff0075a7 */ /* 0x000e62000800016b */
[----:B------:R-:W-:Y:S01]  /*22b0*/  UISETP.GT.U32.AND UP0, UPT, UR38, 0x2, UPT ;  /* 0x000000022600788c */ /* 0x000fe2000bf04070 */
[----:B0-----:R-:W-:Y:S01]  /*22c0*/  SHF.R.S32.HI R11, RZ, 0x1f, R18 ;  /* 0x0000001fff0b7819 */ /* 0x001fe20000011412 */
[----:B------:R-:W-:Y:S02]  /*22d0*/  UIMAD.WIDE.U32 UR4, UR38, -0x55555555, URZ ;  /* 0xaaaaaaab260478a5 */ /* 0x000fe4000f8e003f */
[----:B------:R-:W-:Y:S02]  /*22e0*/  UISETP.LT.U32.AND UP0, UPT, UR45, 0x3, UP0 ;  /* 0x000000032d00788c */ /* 0x000fe40008701070 */
[----:B------:R-:W-:-:S02]  /*22f0*/  USHF.R.U32.HI UR4, URZ, 0x1, UR5 ;  /* 0x000000013f047899 */ /* 0x000fc40008011605 */
[----:B------:R-:W-:Y:S02]  /*2300*/  USEL UR6, URZ, 0x1, !UP0 ;  /* 0x000000013f067887 */ /* 0x000fe4000c000000 */
[----:B------:R-:W-:Y:S02]  /*2310*/  UIMAD UR38, UR4, -0x3, UR38 ;  /* 0xfffffffd042678a4 */ /* 0x000fe4000f8e0226 */
[----:B------:R-:W-:-:S04]  /*2320*/  ULOP3.LUT UR39, UR39, UR6, URZ, 0x3c, !UPT ;  /* 0x0000000627277292 */ /* 0x000fc8000f8e3c3f */
[----:B------:R-:W-:Y:S01]  /*2330*/  @UP1 ULOP3.LUT UR39, UR39, 0x1, UR4, 0x78, !UPT ;  /* 0x0000000127271892 */ /* 0x000fe2000f8e7804 */
[----:B-1----:R-:W-:Y:S11]  /*2340*/  @!P0 BRA `(.L_x_31) ;  /* 0x0000006000ac8947 */ /* 0x002ff60003800000 */
.L_x_252:
[----:B0-----:R-:W-:Y:S01]  /*2350*/  IMAD.SHL.U32 R3, R22, 0x40, RZ ;  /* 0x0000004016037824 */ /* 0x001fe200078e00ff */
[----:B------:R-:W-:Y:S01]  /*2360*/  ULDC UR6, c[0x0][0x284] ;  /* 0x0000a10000067ab9 */ /* 0x000fe20000000800 */
[----:B------:R-:W-:Y:S01]  /*2370*/  ULDC.64 UR4, c[0x0][0x5d0] ;  /* 0x0001740000047ab9 */ /* 0x000fe20000000a00 */
[----:B------:R-:W-:Y:S01]  /*2380*/  SHF.R.S32.HI R10, RZ, 0x1f, R13 ;  /* 0x0000001fff0a7819 */ /* 0x000fe2000001140d */
[----:B------:R-:W-:Y:S01]  /*2390*/  IMAD R7, R11, UR4, RZ ;  /* 0x000000040b077c24 */ /* 0x000fe2000f8e02ff */
[----:B------:R-:W-:Y:S01]  /*23a0*/  ISETP.GE.AND P0, PT, R3, UR6, PT ;  /* 0x0000000603007c0c */ /* 0x000fe2000bf06270 */
[C---:B------:R-:W-:Y:S01]  /*23b0*/  IMAD.WIDE.U32 R4, R18.reuse, UR4, R124 ;  /* 0x0000000412047c25 */ /* 0x040fe2000f8e007c */
[----:B------:R-:W-:Y:S02]  /*23c0*/  ULDC UR4, c[0x0][0x288] ;  /* 0x0000a20000047ab9 */ /* 0x000fe40000000800 */
[C---:B------:R-:W-:Y:S01]  /*23d0*/  ISETP.GE.OR P0, PT, R13.reuse, UR4, P0 ;  /* 0x000000040d007c0c */ /* 0x040fe20008706670 */
[----:B------:R-:W-:Y:S01]  /*23e0*/  IMAD R7, R18, UR5, R7 ;  /* 0x0000000512077c24 */ /* 0x000fe2000f8e0207 */
[----:B------:R-:W-:-:S04]  /*23f0*/  IADD3 R4, P1, R13, R4, RZ ;  /* 0x000000040d047210 */ /* 0x000fc80007f3e0ff */
[----:B------:R-:W-:-:S07]  /*2400*/  IADD3.X R5, R10, R5, R7, P1, !PT ;  /* 0x000000050a057210 */ /* 0x000fce0000ffe407 */
[----:B------:R-:W-:Y:S05]  /*2410*/  @P0 BRA `(.L_x_32) ;  /* 0x0000004800ac0947 */ /* 0x000fea0003800000 */
[----:B------:R-:W0:Y:S01]  /*2420*/  LDC.64 R8, c[0x0][0x5c8] ;  /* 0x00017200ff087b82 */ /* 0x000e220000000a00 */
[----:B------:R-:W-:Y:S01]  /*2430*/  IMAD.WIDE R14, R22, 0x40, R122 ;  /* 0x00000040160e7825 */ /* 0x000fe200078e027a */
[----:B------:R-:W-:Y:S01]  /*2440*/  ULDC.64 UR4, c[0x0][0x5c0] ;  /* 0x0001700000047ab9 */ /* 0x000fe20000000a00 */
[----:B------:R-:W-:Y:S02]  /*2450*/  BSSY B0, `(.L_x_32) ;  /* 0x00004a7000007945 */ /* 0x000fe40003800000 */
[----:B------:R-:W-:Y:S02]  /*2460*/  IMAD.IADD R20, R130, 0x1, -R3 ;  /* 0x0000000182147824 */ /* 0x000fe400078e0a03 */
[----:B------:R-:W-:Y:S02]  /*2470*/  IMAD.IADD R19, R127, 0x1, -R13 ;  /* 0x000000017f137824 */ /* 0x000fe400078e0a0d */
[-C--:B0-----:R-:W-:Y:S02]  /*2480*/  IMAD R0, R15, R8.reuse, RZ ;  /* 0x000000080f007224 */ /* 0x081fe400078e02ff */
[----:B------:R-:W-:-:S04]  /*2490*/  IMAD.WIDE.U32 R4, R14, R8, R4 ;  /* 0x000000080e047225 */ /* 0x000fc800078e0004 */
[----:B------:R-:W-:Y:S01]  /*24a0*/  IMAD R7, R14, R9, R0 ;  /* 0x000000090e077224 */ /* 0x000fe200078e0200 */
[----:B------:R-:W-:-:S03]  /*24b0*/  IADD3 R4, P0, R4, UR4, RZ ;  /* 0x0000000404047c10 */ /* 0x000fc6000ff1e0ff */
[----:B------:R-:W-:Y:S01]  /*24c0*/  IMAD.IADD R7, R5, 0x1, R7 ;  /* 0x0000000105077824 */ /* 0x000fe200078e0207 */
[----:B------:R-:W-:-:S04]  /*24d0*/  LEA R6, P1, R8, R4, 0x3 ;  /* 0x0000000408067211 */ /* 0x000fc800078218ff */
[----:B------:R-:W-:Y:S02]  /*24e0*/  IADD3.X R5, R7, UR5, RZ, P0, !PT ;  /* 0x0000000507057c10 */ /* 0x000fe400087fe4ff */
[----:B-----5:R-:W-:Y:S02]  /*24f0*/  ISETP.NE.AND P0, PT, R121, RZ, PT ;  /* 0x000000ff7900720c */ /* 0x020fe40003f05270 */
[----:B------:R-:W-:-:S11]  /*2500*/  LEA.HI.X R7, R8, R5, R9, 0x3, P1 ;  /* 0x0000000508077211 */ /* 0x000fd600008f1c09 */
[----:B------:R-:W-:Y:S05]  /*2510*/  @!P0 BRA `(.L_x_33) ;  /* 0x0000003400e08947 */ /* 0x000fea0003800000 */
[----:B------:R-:W0:Y:S01]  /*2520*/  LDC.64 R134, c[0x0][0x5b0] ;  /* 0x00016c00ff867b82 */ /* 0x000e220000000a00 */
[----:B------:R-:W-:Y:S01]  /*2530*/  ULDC.64 UR4, c[0x0][0x5b8] ;  /* 0x00016e0000047ab9 */ /* 0x000fe20000000a00 */
[----:B------:R-:W-:Y:S01]  /*2540*/  ISETP.GE.AND P1, PT, R20, 0x1, PT ;  /* 0x000000011400780c */ /* 0x000fe20003f26270 */
[C---:B------:R-:W-:Y:S01]  /*2550*/  IMAD.WIDE.U32 R8, R18.reuse, UR4, R124 ;  /* 0x0000000412087c25 */ /* 0x040fe2000f8e007c */
[----:B------:R-:W-:Y:S02]  /*2560*/  BSSY B1, `(.L_x_34) ;  /* 0x000000e000017945 */ /* 0x000fe40003800000 */
[----:B------:R-:W-:Y:S01]  /*2570*/  ISETP.LT.OR P5, PT, R19, 0x1, !P1 ;  /* 0x000000011300780c */ /* 0x000fe20004fa1670 */
[----:B------:R-:W-:Y:S01]  /*2580*/  IMAD R3, R11, UR4, RZ ;  /* 0x000000040b037c24 */ /* 0x000fe2000f8e02ff */
[----:B------:R-:W1:Y:S01]  /*2590*/  LDC.64 R136, c[0x0][0x5a8] ;  /* 0x00016a00ff887b82 */ /* 0x000e620000000a00 */
[----:B------:R-:W-:Y:S02]  /*25a0*/  IADD3 R12, P0, R13, R8, RZ ;  /* 0x000000080d0c7210 */ /* 0x000fe40007f1e0ff */
[----:B------:R-:W-:-:S05]  /*25b0*/  IMAD R3, R18, UR5, R3 ;  /* 0x0000000512037c24 */ /* 0x000fca000f8e0203 */
[----:B------:R-:W-:Y:S01]  /*25c0*/  IADD3.X R13, R10, R9, R3, P0, !PT ;  /* 0x000000090a0d7210 */ /* 0x000fe200007fe403 */
[-C--:B0-----:R-:W-:Y:S02]  /*25d0*/  IMAD R0, R15, R134.reuse, RZ ;  /* 0x000000860f007224 */ /* 0x081fe400078e02ff */
[----:B------:R-:W-:-:S04]  /*25e0*/  IMAD.WIDE.U32 R8, R14, R134, R12 ;  /* 0x000000860e087225 */ /* 0x000fc800078e000c */
[----:B------:R-:W-:Y:S01]  /*25f0*/  IMAD R21, R14, R135, R0 ;  /* 0x000000870e157224 */ /* 0x000fe200078e0200 */
[----:B-1----:R-:W-:-:S04]  /*2600*/  IADD3 R8, P0, R8, R136, RZ ;  /* 0x0000008808087210 */ /* 0x002fc80007f1e0ff */
[----:B------:R-:W-:Y:S01]  /*2610*/  IADD3.X R9, R137, R9, R21, P0, !PT ;  /* 0x0000000989097210 */ /* 0x000fe200007fe415 */
[----:B------:R-:W-:Y:S08]  /*2620*/  @P5 BRA `(.L_x_35) ;  /* 0x0000000000045947 */ /* 0x000ff00003800000 */
[----:B------:R0:W5:Y:S02]  /*2630*/  LDG.E.U8 R131, desc[UR36][R8.64] ;  /* 0x0000002408837981 */ /* 0x000164000c1e1100 */
.L_x_35:
[----:B------:R-:W-:Y:S05]  /*2640*/  BSYNC B1 ;  /* 0x0000000000017941 */ /* 0x000fea0003800000 */
.L_x_34:
[----:B-----5:R-:W-:Y:S01]  /*2650*/  LOP3.LUT R0, R131, 0xffff, RZ, 0xc0, !PT ;  /* 0x0000ffff83007812 */ /* 0x020fe200078ec0ff */
[----:B------:R-:W-:Y:S01]  /*2660*/  IMAD.SHL.U32 R10, R134, 0x8, RZ ;  /* 0x00000008860a7824 */ /* 0x000fe200078e00ff */
[----:B------:R-:W-:Y:S01]  /*2670*/  ISETP.LT.OR P2, PT, R19, 0x2, !P1 ;  /* 0x000000021300780c */ /* 0x000fe20004f41670 */
[----:B------:R-:W-:Y:S01]  /*2680*/  BSSY B1, `(.L_x_36) ;  /* 0x000000e000017945 */ /* 0x000fe20003800000 */
[----:B------:R-:W-:Y:S02]  /*2690*/  PRMT R0, R0, 0x8880, RZ ;  /* 0x0000888000007816 */ /* 0x000fe400000000ff */
[----:B------:R-:W-:Y:S02]  /*26a0*/  SHF.L.U64.HI R11, R134, 0x3, R135 ;  /* 0x00000003860b7819 */ /* 0x000fe40000010287 */
[----:B------:R-:W-:Y:S01]  /*26b0*/  ISETP.GE.AND P0, PT, R20, 0x9, PT ;  /* 0x000000091400780c */ /* 0x000fe20003f06270 */
[----:B------:R-:W-:Y:S02]  /*26c0*/  IMAD R3, R0, R121, RZ ;  /* 0x0000007900037224 */ /* 0x000fe400078e02ff */
[----:B------:R-:W-:-:S04]  /*26d0*/  IMAD.WIDE.U32 R10, R14, R134, R10 ;  /* 0x000000860e0a7225 */ /* 0x000fc800078e000a */
[----:B------:R-:W-:Y:S01]  /*26e0*/  @!P5 IMAD R15, R24, R120, R3 ;  /* 0x00000078180fd224 */ /* 0x000fe200078e0203 */
[----:B------:R-:W-:Y:S01]  /*26f0*/  IADD3 R10, P3, P4, R12, R136, R10 ;  /* 0x000000880c0a7210 */ /* 0x000fe20007c7e00a */
[----:B------:R-:W-:-:S03]  /*2700*/  IMAD.IADD R14, R21, 0x1, R11 ;  /* 0x00000001150e7824 */ /* 0x000fc600078e020b */
[----:B------:R1:W-:Y:S01]  /*2710*/  @!P5 STG.E.U8 desc[UR36][R4.64], R15 ;  /* 0x0000000f0400d986 */ /* 0x0003e2000c101124 */
[----:B------:R-:W-:Y:S08]  /*2720*/  @P2 BRA `(.L_x_37) ;  /* 0x00000000000c2947 */ /* 0x000ff00003800000 */
[----:B------:R-:W2:Y:S02]  /*2730*/  LDG.E.U8 R131, desc[UR36][R8.64+0x1] ;  /* 0x0000012408837981 */ /* 0x000ea4000c1e1100 */
[----:B--2---:R-:W-:-:S05]  /*2740*/  PRMT R0, R131, 0x8880, RZ ;  /* 0x0000888083007816 */ /* 0x004fca00000000ff */
[----:B------:R-:W-:-:S07]  /*2750*/  IMAD R3, R0, R121, RZ ;  /* 0x0000007900037224 */ /* 0x000fce00078e02ff */
.L_x_37:
[----:B------:R-:W-:Y:S05]  /*2760*/  BSYNC B1 ;  /* 0x0000000000017941 */ /* 0x000fea0003800000 */
.L_x_36:
[----:B------:R-:W-:Y:S01]  /*2770*/  ISETP.LT.OR P5, PT, R19, 0x1, !P0 ;  /* 0x000000011300780c */ /* 0x000fe200047a1670 */
[----:B------:R-:W-:Y:S01]  /*2780*/  @!P2 IMAD R25, R25, R120, R3 ;  /* 0x000000781919a224 */ /* 0x000fe200078e0203 */
[----:B------:R-:W-:Y:S01]  /*2790*/  BSSY B1, `(.L_x_38) ;  /* 0x000000a000017945 */ /* 0x000fe20003800000 */
[----:B------:R-:W-:Y:S02]  /*27a0*/  IADD3.X R11, R13, R137, R14, P3, P4 ;  /* 0x000000890d0b7210 */ /* 0x000fe40001fe840e */
[C---:B------:R-:W-:Y:S01]  /*27b0*/  ISETP.LT.OR P3, PT, R19.reuse, 0x2, !P0 ;  /* 0x000000021300780c */ /* 0x040fe20004761670 */
[----:B------:R2:W-:Y:S01]  /*27c0*/  @!P2 STG.E.U8 desc[UR36][R4.64+0x1], R25 ;  /* 0x000001190400a986 */ /* 0x0005e2000c101124 */
[C---:B------:R-:W-:Y:S02]  /*27d0*/  ISETP.LT.OR P4, PT, R19.reuse, 0x9, !P1 ;  /* 0x000000091300780c */ /* 0x040fe40004f81670 */
[----:B------:R-:W-:-:S04]  /*27e0*/  ISETP.LT.OR P2, PT, R19, 0xa, !P1 ;  /* 0x0000000a1300780c */ /* 0x000fc80004f41670 */
[----:B------:R-:W-:Y:S09]  /*27f0*/  @P5 BRA `(.L_x_39) ;  /* 0x00000000000c5947 */ /* 0x000ff20003800000 */
[----:B------:R-:W3:Y:S02]  /*2800*/  LDG.E.U8 R131, desc[UR36][R10.64] ;  /* 0x000000240a837981 */ /* 0x000ee4000c1e1100 */
[----:B---3--:R-:W-:-:S05]  /*2810*/  PRMT R0, R131, 0x8880, RZ ;  /* 0x0000888083007816 */ /* 0x008fca00000000ff */
[----:B------:R-:W-:-:S07]  /*2820*/  IMAD R3, R0, R121, RZ ;  /* 0x0000007900037224 */ /* 0x000fce00078e02ff */
.L_x_39:
[----:B------:R-:W-:Y:S05]  /*2830*/  BSYNC B1 ;  /* 0x0000000000017941 */ /* 0x000fea0003800000 */
.L_x_38:
[----:B------:R-:W-:Y:S01]  /*2840*/  @!P5 IMAD R13, R26, R120, R3 ;  /* 0x000000781a0dd224 */ /* 0x000fe200078e0203 */
[----:B------:R-:W-:Y:S04]  /*2850*/  BSSY B1, `(.L_x_40) ;  /* 0x0000006000017945 */ /* 0x000fe80003800000 */
[----:B------:R3:W-:Y:S01]  /*2860*/  @!P5 STG.E.U8 desc[UR36][R6.64], R13 ;  /* 0x0000000d0600d986 */ /* 0x0007e2000c101124 */
[----:B------:R-:W-:Y:S05]  /*2870*/  @P3 BRA `(.L_x_41) ;  /* 0x00000000000c3947 */ /* 0x000fea0003800000 */
[----:B------:R-:W4:Y:S02]  /*2880*/  LDG.E.U8 R131, desc[UR36][R10.64+0x1] ;  /* 0x000001240a837981 */ /* 0x000f24000c1e1100 */
[----:B----4-:R-:W-:-:S05]  /*2890*/  PRMT R0, R131, 0x8880, RZ ;  /* 0x0000888083007816 */ /* 0x010fca00000000ff */
[----:B------:R-:W-:-:S07]  /*28a0*/  IMAD R3, R0, R121, RZ ;  /* 0x0000007900037224 */ /* 0x000fce00078e02ff */
.L_x_41:
[----:B------:R-:W-:Y:S05]  /*28b0*/  BSYNC B1 ;  /* 0x0000000000017941 */ /* 0x000fea0003800000 */
.L_x_40:
[----:B------:R-:W-:Y:S01]  /*28c0*/  @!P3 IMAD R27, R27, R120, R3 ;  /* 0x000000781b1bb224 */ /* 0x000fe200078e0203 */
[----:B------:R-:W-:Y:S04]  /*28d0*/  BSSY B1, `(.L_x_42) ;  /* 0x0000006000017945 */ /* 0x000fe80003800000 */
[----:B------:R4:W-:Y:S01]  /*28e0*/  @!P3 STG.E.U8 desc[UR36][R6.64+0x1], R27 ;  /* 0x0000011b0600b986 */ /* 0x0009e2000c101124 */
[----:B------:R-:W-:Y:S05]  /*28f0*/  @P4 BRA `(.L_x_43) ;  /* 0x00000000000c4947 */ /* 0x000fea0003800000 */
[----:B------:R-:W5:Y:S02]  /*2900*/  LDG.E.U8 R131, desc[UR36][R8.64+0x8] ;  /* 0x0000082408837981 */ /* 0x000f64000c1e1100 */
[----:B-----5:R-:W-:-:S05]  /*2910*/  PRMT R0, R131, 0x8880, RZ ;  /* 0x0000888083007816 */ /* 0x020fca00000000ff */
[----:B------:R-:W-:-:S07]  /*2920*/  IMAD R3, R0, R121, RZ ;  /* 0x0000007900037224 */ /* 0x000fce00078e02ff */
.L_x_43:
[----:B------:R-:W-:Y:S05]  /*2930*/  BSYNC B1 ;  /* 0x0000000000017941 */ /* 0x000fea0003800000 */
.L_x_42:
[----:B---3--:R-:W-:Y:S01]  /*2940*/  @!P4 IMAD R13, R28, R120, R3 ;  /* 0x000000781c0dc224 */ /* 0x008fe200078e0203 */
[----:B------:R-:W-:Y:S04]  /*2950*/  BSSY B1, `(.L_x_44) ;  /* 0x0000006000017945 */ /* 0x000fe80003800000 */
[----:B------:R3:W-:Y:S01]  /*2960*/  @!P4 STG.E.U8 desc[UR36][R4.64+0x8], R13 ;  /* 0x0000080d0400c986 */ /* 0x0007e2000c101124 */
[----:B------:R-:W-:Y:S05]  /*2970*/  @P2 BRA `(.L_x_45) ;  /* 0x00000000000c2947 */ /* 0x000fea0003800000 */
[----:B------:R-:W5:Y:S02]  /*2980*/  LDG.E.U8 R131, desc[UR36][R8.64+0x9] ;  /* 0x0000092408837981 */ /* 0x000f64000c1e1100 */
[----:B-----5:R-:W-:-:S05]  /*2990*/  PRMT R0, R131, 0x8880, RZ ;  /* 0x0000888083007816 */ /* 0x020fca00000000ff */
[----:B------:R-:W-:-:S07]  /*29a0*/  IMAD R3, R0, R121, RZ ;  /* 0x0000007900037224 */ /* 0x000fce00078e02ff */
.L_x_45:
[----:B------:R-:W-:Y:S05]  /*29b0*/  BSYNC B1 ;  /* 0x0000000000017941 */ /* 0x000fea0003800000 */
.L_x_44:
[----:B------:R-:W-:Y:S01]  /*29c0*/  ISETP.LT.OR P4, PT, R19, 0x9, !P0 ;  /* 0x000000091300780c */ /* 0x000fe20004781670 */
[----:B------:R-:W-:Y:S01]  /*29d0*/  @!P2 IMAD R29, R29, R120, R3 ;  /* 0x000000781d1da224 */ /* 0x000fe200078e0203 */
[----:B------:R-:W-:Y:S01]  /*29e0*/  BSSY B1, `(.L_x_46) ;  /* 0x0000009000017945 */ /* 0x000fe20003800000 */
[C---:B------:R-:W-:Y:S02]  /*29f0*/  ISETP.LT.OR P3, PT, R19.reuse, 0xa, !P0 ;  /* 0x0000000a1300780c */ /* 0x040fe40004761670 */
[C---:B------:R-:W-:Y:S01]  /*2a00*/  ISETP.LT.OR P5, PT, R19.reuse, 0x11, !P1 ;  /* 0x000000111300780c */ /* 0x040fe20004fa1670 */
[----:B------:R0:W-:Y:S01]  /*2a10*/  @!P2 STG.E.U8 desc[UR36][R4.64+0x9], R29 ;  /* 0x0000091d0400a986 */ /* 0x0001e2000c101124 */
[----:B------:R-:W-:-:S06]  /*2a20*/  ISETP.LT.OR P2, PT, R19, 0x12, !P1 ;  /* 0x000000121300780c */ /* 0x000fcc0004f41670 */
[----:B------:R-:W-:Y:S07]  /*2a30*/  @P4 BRA `(.L_x_47) ;  /* 0x00000000000c4947 */ /* 0x000fee0003800000 */
[----:B------:R-:W5:Y:S02]  /*2a40*/  LDG.E.U8 R131, desc[UR36][R10.64+0x8] ;  /* 0x000008240a837981 */ /* 0x000f64000c1e1100 */
[----:B-----5:R-:W-:-:S05]  /*2a50*/  PRMT R0, R131, 0x8880, RZ ;  /* 0x0000888083007816 */ /* 0x020fca00000000ff */
[----:B------:R-:W-:-:S07]  /*2a60*/  IMAD R3, R0, R121, RZ ;  /* 0x0000007900037224 */ /* 0x000fce00078e02ff */
.L_x_47:
[----:B------:R-:W-:Y:S05]  /*2a70*/  BSYNC B1 ;  /* 0x0000000000017941 */ /* 0x000fea0003800000 */
.L_x_46:
[----:B---3--:R-:W-:Y:S01]  /*2a80*/  @!P4 IMAD R13, R30, R120, R3 ;  /* 0x000000781e0dc224 */ /* 0x008fe200078e0203 */
[----:B------:R-:W-:Y:S04]  /*2a90*/  BSSY B1, `(.L_x_48) ;  /* 0x0000006000017945 */ /* 0x000fe80003800000 */
[----:B------:R3:W-:Y:S01]  /*2aa0*/  @!P4 STG.E.U8 desc[UR36][R6.64+0x8], R13 ;  /* 0x0000080d0600c986 */ /* 0x0007e2000c101124 */
[----:B------:R-:W-:Y:S05]  /*2ab0*/  @P3 BRA `(.L_x_49) ;  /* 0x00000000000c3947 */ /* 0x000fea0003800000 */
[----:B------:R-:W5:Y:S02]  /*2ac0*/  LDG.E.U8 R131, desc[UR36][R10.64+0x9] ;  /* 0x000009240a837981 */ /* 0x000f64000c1e1100 */
[----:B-----5:R-:W-:-:S05]  /*2ad0*/  PRMT R0, R131, 0x8880, RZ ;  /* 0x0000888083007816 */ /* 0x020fca00000000ff */
[----:B------:R-:W-:-:S07]  /*2ae0*/  IMAD R3, R0, R121, RZ ;  /* 0x0000007900037224 */ /* 0x000fce00078e02ff */
.L_x_49:
[----:B------:R-:W-:Y:S05]  /*2af0*/  BSYNC B1 ;  /* 0x0000000000017941 */ /* 0x000fea0003800000 */
.L_x_48:
[----:B------:R-:W-:Y:S01]  /*2b00*/  @!P3 IMAD R31, R31, R120, R3 ;  /* 0x000000781f1fb224 */ /* 0x000fe200078e0203 */
[----:B------:R-:W-:Y:S04]  /*2b10*/  BSSY B1, `(.L_x_50) ;  /* 0x0000006000017945 */ /* 0x000fe80003800000 */
[----:B------:R0:W-:Y:S01]  /*2b20*/  @!P3 STG.E.U8 desc[UR36][R6.64+0x9], R31 ;  /* 0x0000091f0600b986 */ /* 0x0001e2000c101124 */
[----:B------:R-:W-:Y:S05]  /*2b30*/  @P5 BRA `(.L_x_51) ;  /* 0x00000000000c5947 */ /* 0x000fea0003800000 */
[----:B------:R-:W5:Y:S02]  /*2b40*/  LDG.E.U8 R131, desc[UR36][R8.64+0x10] ;  /* 0x0000102408837981 */ /* 0x000f64000c1e1100 */
[----:B-----5:R-:W-:-:S05]  /*2b50*/  PRMT R0, R131, 0x8880, RZ ;  /* 0x0000888083007816 */ /* 0x020fca00000000ff */
[----:B------:R-:W-:-:S07]  /*2b60*/  IMAD R3, R0, R121, RZ ;  /* 0x0000007900037224 */ /* 0x000fce00078e02ff */
.L_x_51:
[----:B------:R-:W-:Y:S05]  /*2b70*/  BSYNC B1 ;  /* 0x0000000000017941 */ /* 0x000fea0003800000 */
.L_x_50:
[----:B---3--:R-:W-:Y:S01]  /*2b80*/  @!P5 IMAD R13, R32, R120, R3 ;  /* 0x00000078200dd224 */ /* 0x008fe200078e0203 */
[----:B------:R-:W-:Y:S04]  /*2b90*/  BSSY B1, `(.L_x_52) ;  /* 0x0000006000017945 */ /* 0x000fe80003800000 */
[----:B------:R3:W-:Y:S01]  /*2ba0*/  @!P5 STG.E.U8 desc[UR36][R4.64+0x10], R13 ;  /* 0x0000100d0400d986 */ /* 0x0007e2000c101124 */
[----:B------:R-:W-:Y:S05]  /*2bb0*/  @P2 BRA `(.L_x_53) ;  /* 0x00000000000c2947 */ /* 0x000fea0003800000 */
[----:B------:R-:W5:Y:S02]  /*2bc0*/  LDG.E.U8 R131, desc[UR36][R8.64+0x11] ;  /* 0x0000112408837981 */ /* 0x000f64000c1e1100 */
[----:B-----5:R-:W-:-:S05]  /*2bd0*/  PRMT R0, R131, 0x8880, RZ ;  /* 0x0000888083007816 */ /* 0x020fca00000000ff */
[----:B------:R-:W-:-:S07]  /*2be0*/  IMAD R3, R0, R121, RZ ;  /* 0x0000007900037224 */ /* 0x000fce00078e02ff */
.L_x_53:
[----:B------:R-:W-:Y:S05]  /*2bf0*/  BSYNC B1 ;  /* 0x0000000000017941 */ /* 0x000fea0003800000 */
.L_x_52:
        /* <DEDUP_REMOVED lines=11> */
.L_x_55:
[----:B------:R-:W-:Y:S05]  /*2cb0*/  BSYNC B1 ;  /* 0x0000000000017941 */ /* 0x000fea0003800000 */
.L_x_54:
[----:B---3--:R-:W-:Y:S01]  /*2cc0*/  @!P4 IMAD R13, R34, R120, R3 ;  /* 0x00000078220dc224 */ /* 0x008fe200078e0203 */
[----:B------:R-:W-:Y:S04]  /*2cd0*/  BSSY B1, `(.L_x_56) ;  /* 0x0000006000017945 */ /* 0x000fe80003800000 */
[----:B------:R3:W-:Y:S01]  /*2ce0*/  @!P4 STG.E.U8 desc[UR36][R6.64+0x10], R13 ;  /* 0x0000100d0600c986 */ /* 0x0007e2000c101124 */
[----:B------:R-:W-:Y:S05]  /*2cf0*/  @P3 BRA `(.L_x_57) ;  /* 0x00000000000c3947 */ /* 0x000fea0003800000 */
[----:B------:R-:W5:Y:S02]  /*2d00*/  LDG.E.U8 R131, desc[UR36][R10.64+0x11] ;  /* 0x000011240a837981 */ /* 0x000f64000c1e1100 */
[----:B-----5:R-:W-:-:S05]  /*2d10*/  PRMT R0, R131, 0x8880, RZ ;  /* 0x0000888083007816 */ /* 0x020fca00000000ff */
[----:B------:R-:W-:-:S07]  /*2d20*/  IMAD R3, R0, R121, RZ ;  /* 0x0000007900037224 */ /* 0x000fce00078e02ff */
.L_x_57:
[----:B------:R-:W-:Y:S05]  /*2d30*/  BSYNC B1 ;  /* 0x0000000000017941 */ /* 0x000fea0003800000 */
.L_x_56:
[----:B------:R-:W-:Y:S01]  /*2d40*/  @!P3 IMAD R35, R35, R120, R3 ;  /* 0x000000782323b224 */ /* 0x000fe200078e0203 */
[----:B------:R-:W-:Y:S04]  /*2d50*/  BSSY B1, `(.L_x_58) ;  /* 0x0000006000017945 */ /* 0x000fe80003800000 */
[----:B------:R0:W-:Y:S01]  /*2d60*/  @!P3 STG.E.U8 desc[UR36][R6.64+0x11], R35 ;  /* 0x000011230600b986 */ /* 0x0001e2000c101124 */
[----:B------:R-:W-:Y:S05]  /*2d70*/  @P5 BRA `(.L_x_59) ;  /* 0x00000000000c5947 */ /* 0x000fea0003800000 */
[----:B------:R-:W5:Y:S02]  /*2d80*/  LDG.E.U8 R131, desc[UR36][R8.64+0x18] ;  /* 0x0000182408837981 */ /* 0x000f64000c1e1100 */
[----:B-----5:R-:W-:-:S05]  /*2d90*/  PRMT R0, R131, 0x8880, RZ ;  /* 0x0000888083007816 */ /* 0x020fca00000000ff */
[----:B------:R-:W-:-:S07]  /*2da0*/  IMAD R3, R0, R121, RZ ;  /* 0x0000007900037224 */ /* 0x000fce00078e02ff */
.L_x_59:
[----:B------:R-:W-:Y:S05]  /*2db0*/  BSYNC B1 ;  /* 0x0000000000017941 */ /* 0x000fea0003800000 */
.L_x_58:
[----:B---3--:R-:W-:Y:S01]  /*2dc0*/  @!P5 IMAD R13, R36, R120, R3 ;  /* 0x00000078240dd224 */ /* 0x008fe200078e0203 */
[----:B------:R-:W-:Y:S04]  /*2dd0*/  BSSY B1, `(.L_x_60) ;  /* 0x0000006000017945 */ /* 0x000fe80003800000 */
[----:B------:R3:W-:Y:S01]  /*2de0*/  @!P5 STG.E.U8 desc[UR36][R4.64+0x18], R13 ;  /* 0x0000180d0400d986 */ /* 0x0007e2000c101124 */
[----:B------:R-:W-:Y:S05]  /*2df0*/  @P2 BRA `(.L_x_61) ;  /* 0x00000000000c2947 */ /* 0x000fea0003800000 */
[----:B------:R-:W5:Y:S02]  /*2e00*/  LDG.E.U8 R131, desc[UR36][R8.64+0x19] ;  /* 0x0000192408837981 */ /* 0x000f64000c1e1100 */
[----:B-----5:R-:W-:-:S05]  /*2e10*/  PRMT R0, R131, 0x8880, RZ ;  /* 0x0000888083007816 */ /* 0x020fca00000000ff */
[----:B------:R-:W-:-:S07]  /*2e20*/  IMAD R3, R0, R121, RZ ;  /* 0x0000007900037224 */ /* 0x000fce00078e02ff */
.L_x_61:
[----:B------:R-:W-:Y:S05]  /*2e30*/  BSYNC B1 ;  /* 0x0000000000017941 */ /* 0x000fea0003800000 */
.L_x_60:
        /* <DEDUP_REMOVED lines=11> */
.L_x_63:
[----:B------:R-:W-:Y:S05]  /*2ef0*/  BSYNC B1 ;  /* 0x0000000000017941 */ /* 0x000fea0003800000 */
.L_x_62:
[----:B---3--:R-:W-:Y:S01]  /*2f00*/  @!P4 IMAD R13, R38, R120, R3 ;  /* 0x00000078260dc224 */ /* 0x008fe200078e0203 */
[----:B------:R-:W-:Y:S04]  /*2f10*/  BSSY B1, `(.L_x_64) ;  /* 0x0000006000017945 */ /* 0x000fe80003800000 */
[----:B------:R3:W-:Y:S01]  /*2f20*/  @!P4 STG.E.U8 desc[UR36][R6.64+0x18], R13 ;  /* 0x0000180d0600c986 */ /* 0x0007e2000c101124 */
[----:B------:R-:W-:Y:S05]  /*2f30*/  @P3 BRA `(.L_x_65) ;  /* 0x00000000000c3947 */ /* 0x000fea0003800000 */
[----:B------:R-:W5:Y:S02]  /*2f40*/  LDG.E.U8 R131, desc[UR36][R10.64+0x19] ;  /* 0x000019240a837981 */ /* 0x000f64000c1e1100 */
[----:B-----5:R-:W-:-:S05]  /*2f50*/  PRMT R0, R131, 0x8880, RZ ;  /* 0x0000888083007816 */ /* 0x020fca00000000ff */
[----:B------:R-:W-:-:S07]  /*2f60*/  IMAD R3, R0, R121, RZ ;  /* 0x0000007900037224 */ /* 0x000fce00078e02ff */
.L_x_65:
[----:B------:R-:W-:Y:S05]  /*2f70*/  BSYNC B1 ;  /* 0x0000000000017941 */ /* 0x000fea0003800000 */
.L_x_64:
[----:B------:R-:W-:Y:S01]  /*2f80*/  @!P3 IMAD R39, R39, R120, R3 ;  /* 0x000000782727b224 */ /* 0x000fe200078e0203 */
[----:B------:R-:W-:Y:S04]  /*2f90*/  BSSY B1, `(.L_x_66) ;  /* 0x0000006000017945 */ /* 0x000fe80003800000 */
[----:B------:R0:W-:Y:S01]  /*2fa0*/  @!P3 STG.E.U8 desc[UR36][R6.64+0x19], R39 ;  /* 0x000019270600b986 */ /* 0x0001e2000c101124 */
[----:B------:R-:W-:Y:S05]  /*2fb0*/  @P5 BRA `(.L_x_67) ;  /* 0x00000000000c5947 */ /* 0x000fea0003800000 */
[----:B------:R-:W5:Y:S02]  /*2fc0*/  LDG.E.U8 R131, desc[UR36][R8.64+0x20] ;  /* 0x0000202408837981 */ /* 0x000f64000c1e1100 */
[----:B-----5:R-:W-:-:S05]  /*2fd0*/  PRMT R0, R131, 0x8880, RZ ;  /* 0x0000888083007816 */ /* 0x020fca00000000ff */
[----:B------:R-:W-:-:S07]  /*2fe0*/  IMAD R3, R0, R121, RZ ;  /* 0x0000007900037224 */ /* 0x000fce00078e02ff */
.L_x_67:
[----:B------:R-:W-:Y:S05]  /*2ff0*/  BSYNC B1 ;  /* 0x0000000000017941 */ /* 0x000fea0003800000 */
.L_x_66:
[----:B---3--:R-:W-:Y:S01]  /*3000*/  @!P5 IMAD R13, R40, R120, R3 ;  /* 0x00000078280dd224 */ /* 0x008fe200078e0203 */
[----:B------:R-:W-:Y:S04]  /*3010*/  BSSY B1, `(.L_x_68) ;  /* 0x0000006000017945 */ /* 0x000fe80003800000 */
[----:B------:R3:W-:Y:S01]  /*3020*/  @!P5 STG.E.U8 desc[UR36][R4.64+0x20], R13 ;  /* 0x0000200d0400d986 */ /* 0x0007e2000c101124 */
[----:B------:R-:W-:Y:S05]  /*3030*/  @P2 BRA `(.L_x_69) ;  /* 0x00000000000c2947 */ /* 0x000fea0003800000 */
[----:B------:R-:W5:Y:S02]  /*3040*/  LDG.E.U8 R131, desc[UR36][R8.64+0x21] ;  /* 0x0000212408837981 */ /* 0x000f64000c1e1100 */
[----:B-----5:R-:W-:-:S05]  /*3050*/  PRMT R0, R131, 0x8880, RZ ;  /* 0x0000888083007816 */ /* 0x020fca00000000ff */
[----:B------:R-:W-:-:S07]  /*3060*/  IMAD R3, R0, R121, RZ ;  /* 0x0000007900037224 */ /* 0x000fce00078e02ff */
.L_x_69:
[----:B------:R-:W-:Y:S05]  /*3070*/  BSYNC B1 ;  /* 0x0000000000017941 */ /* 0x000fea0003800000 */
.L_x_68:
        /* <DEDUP_REMOVED lines=11> */
.L_x_71:
[----:B------:R-:W-:Y:S05]  /*3130*/  BSYNC B1 ;  /* 0x0000000000017941 */ /* 0x000fea0003800000 */
.L_x_70:
[----:B---3--:R-:W-:Y:S01]  /*3140*/  @!P4 IMAD R13, R42, R120, R3 ;  /* 0x000000782a0dc224 */ /* 0x008fe200078e0203 */
[----:B------:R-:W-:Y:S04]  /*3150*/  BSSY B1, `(.L_x_72) ;  /* 0x0000006000017945 */ /* 0x000fe80003800000 */
[----:B------:R3:W-:Y:S01]  /*3160*/  @!P4 STG.E.U8 desc[UR36][R6.64+0x20], R13 ;  /* 0x0000200d0600c986 */ /* 0x0007e2000c101124 */
[----:B------:R-:W-:Y:S05]  /*3170*/  @P3 BRA `(.L_x_73) ;  /* 0x00000000000c3947 */ /* 0x000fea0003800000 */
[----:B------:R-:W5:Y:S02]  /*3180*/  LDG.E.U8 R131, desc[UR36][R10.64+0x21] ;  /* 0x000021240a837981 */ /* 0x000f64000c1e1100 */
[----:B-----5:R-:W-:-:S05]  /*3190*/  PRMT R0, R131, 0x8880, RZ ;  /* 0x0000888083007816 */ /* 0x020fca00000000ff */
[----:B------:R-:W-:-:S07]  /*31a0*/  IMAD R3, R0, R121, RZ ;  /* 0x0000007900037224 */ /* 0x000fce00078e02ff */
.L_x_73:
[----:B------:R-:W-:Y:S05]  /*31b0*/  BSYNC B1 ;  /* 0x0000000000017941 */ /* 0x000fea0003800000 */
.L_x_72:
[----:B------:R-:W-:Y:S01]  /*31c0*/  @!P3 IMAD R43, R43, R120, R3 ;  /* 0x000000782b2bb224 */ /* 0x000fe200078e0203 */
[----:B------:R-:W-:Y:S04]  /*31d0*/  BSSY B1, `(.L_x_74) ;  /* 0x0000006000017945 */ /* 0x000fe80003800000 */
[----:B------:R0:W-:Y:S01]  /*31e0*/  @!P3 STG.E.U8 desc[UR36][R6.64+0x21], R43 ;  /* 0x0000212b0600b986 */ /* 0x0001e2000c101124 */
[----:B------:R-:W-:Y:S05]  /*31f0*/  @P5 BRA `(.L_x_75) ;  /* 0x00000000000c5947 */ /* 0x000fea0003800000 */
[----:B------:R-:W5:Y:S02]  /*3200*/  LDG.E.U8 R131, desc[UR36][R8.64+0x28] ;  /* 0x0000282408837981 */ /* 0x000f64000c1e1100 */
[----:B-----5:R-:W-:-:S05]  /*3210*/  PRMT R0, R131, 0x8880, RZ ;  /* 0x0000888083007816 */ /* 0x020fca00000000ff */
[----:B------:R-:W-:-:S07]  /*3220*/  IMAD R3, R0, R121, RZ ;  /* 0x0000007900037224 */ /* 0x000fce00078e02ff */
.L_x_75:
[----:B------:R-:W-:Y:S05]  /*3230*/  BSYNC B1 ;  /* 0x0000000000017941 */ /* 0x000fea0003800000 */
.L_x_74:
[----:B---3--:R-:W-:Y:S01]  /*3240*/  @!P5 IMAD R13, R44, R120, R3 ;  /* 0x000000782c0dd224 */ /* 0x008fe200078e0203 */
[----:B------:R-:W-:Y:S04]  /*3250*/  BSSY B1, `(.L_x_76) ;  /* 0x0000006000017945 */ /* 0x000fe80003800000 */
[----:B------:R3:W-:Y:S01]  /*3260*/  @!P5 STG.E.U8 desc[UR36][R4.64+0x28], R13 ;  /* 0x0000280d0400d986 */ /* 0x0007e2000c101124 */
[----:B------:R-:W-:Y:S05]  /*3270*/  @P2 BRA `(.L_x_77) ;  /* 0x00000000000c2947 */ /* 0x000fea0003800000 */
[----:B------:R-:W5:Y:S02]  /*3280*/  LDG.E.U8 R131, desc[UR36][R8.64+0x29] ;  /* 0x0000292408837981 */ /* 0x000f64000c1e1100 */
[----:B-----5:R-:W-:-:S05]  /*3290*/  PRMT R0, R131, 0x8880, RZ ;  /* 0x0000888083007816 */ /* 0x020fca00000000ff */
[----:B------:R-:W-:-:S07]  /*32a0*/  IMAD R3, R0, R121, RZ ;  /* 0x0000007900037224 */ /* 0x000fce00078e02ff */
.L_x_77:
[----:B------:R-:W-:Y:S05]  /*32b0*/  BSYNC B1 ;  /* 0x0000000000017941 */ /* 0x000fea0003800000 */
.L_x_76:
        /* <DEDUP_REMOVED lines=11> */
.L_x_79:
[----:B------:R-:W-:Y:S05]  /*3370*/  BSYNC B1 ;  /* 0x0000000000017941 */ /* 0x000fea0003800000 */
.L_x_78:
[----:B---3--:R-:W-:Y:S01]  /*3380*/  @!P4 IMAD R13, R46, R120, R3 ;  /* 0x000000782e0dc224 */ /* 0x008fe200078e0203 */
[----:B------:R-:W-:Y:S04]  /*3390*/  BSSY B1, `(.L_x_80) ;  /* 0x0000006000017945 */ /* 0x000fe80003800000 */
[----:B------:R3:W-:Y:S01]  /*33a0*/  @!P4 STG.E.U8 desc[UR36][R6.64+0x28], R13 ;  /* 0x0000280d0600c986 */ /* 0x0007e2000c101124 */
[----:B------:R-:W-:Y:S05]  /*33b0*/  @P3 BRA `(.L_x_81) ;  /* 0x00000000000c3947 */ /* 0x000fea0003800000 */
[----:B------:R-:W5:Y:S02]  /*33c0*/  LDG.E.U8 R131, desc[UR36][R10.64+0x29] ;  /* 0x000029240a837981 */ /* 0x000f64000c1e1100 */
[----:B-----5:R-:W-:-:S05]  /*33d0*/  PRMT R0, R131, 0x8880, RZ ;  /* 0x0000888083007816 */ /* 0x020fca00000000ff */
[----:B------:R-:W-:-:S07]  /*33e0*/  IMAD R3, R0, R121, RZ ;  /* 0x0000007900037224 */ /* 0x000fce00078e02ff */
.L_x_81:
[----:B------:R-:W-:Y:S05]  /*33f0*/  BSYNC B1 ;  /* 0x0000000000017941 */ /* 0x000fea0003800000 */
.L_x_80:
[----:B------:R-:W-:Y:S01]  /*3400*/  @!P3 IMAD R47, R47, R120, R3 ;  /* 0x000000782f2fb224 */ /* 0x000fe200078e0203 */
[----:B------:R-:W-:Y:S04]  /*3410*/  BSSY B1, `(.L_x_82) ;  /* 0x0000006000017945 */ /* 0x000fe80003800000 */
[----:B------:R0:W-:Y:S01]  /*3420*/  @!P3 STG.E.U8 desc[UR36][R6.64+0x29], R47 ;  /* 0x0000292f0600b986 */ /* 0x0001e2000c101124 */
[----:B------:R-:W-:Y:S05]  /*3430*/  @P5 BRA `(.L_x_83) ;  /* 0x00000000000c5947 */ /* 0x000fea0003800000 */
[----:B------:R-:W5:Y:S02]  /*3440*/  LDG.E.U8 R131, desc[UR36][R8.64+0x30] ;  /* 0x0000302408837981 */ /* 0x000f64000c1e1100 */
[----:B-----5:R-:W-:-:S05]  /*3450*/  PRMT R0, R131, 0x8880, RZ ;  /* 0x0000888083007816 */ /* 0x020fca00000000ff */
[----:B------:R-:W-:-:S07]  /*3460*/  IMAD R3, R0, R121, RZ ;  /* 0x0000007900037224 */ /* 0x000fce00078e02ff */
.L_x_83:
[----:B------:R-:W-:Y:S05]  /*3470*/  BSYNC B1 ;  /* 0x0000000000017941 */ /* 0x000fea0003800000 */
.L_x_82:
[----:B---3--:R-:W-:Y:S01]  /*3480*/  @!P5 IMAD R13, R48, R120, R3 ;  /* 0x00000078300dd224 */ /* 0x008fe200078e0203 */
[----:B------:R-:W-:Y:S04]  /*3490*/  BSSY B1, `(.L_x_84) ;  /* 0x0000006000017945 */ /* 0x000fe80003800000 */
[----:B------:R3:W-:Y:S01]  /*34a0*/  @!P5 STG.E.U8 desc[UR36][R4.64+0x30], R13 ;  /* 0x0000300d0400d986 */ /* 0x0007e2000c101124 */
[----:B------:R-:W-:Y:S05]  /*34b0*/  @P2 BRA `(.L_x_85) ;  /* 0x00000000000c2947 */ /* 0x000fea0003800000 */
[----:B------:R-:W5:Y:S02]  /*34c0*/  LDG.E.U8 R131, desc[UR36][R8.64+0x31] ;  /* 0x0000312408837981 */ /* 0x000f64000c1e1100 */
[----:B-----5:R-:W-:-:S05]  /*34d0*/  PRMT R0, R131, 0x8880, RZ ;  /* 0x0000888083007816 */ /* 0x020fca00000000ff */
[----:B------:R-:W-:-:S07]  /*34e0*/  IMAD R3, R0, R121, RZ ;  /* 0x0000007900037224 */ /* 0x000fce00078e02ff */
.L_x_85:
[----:B------:R-:W-:Y:S05]  /*34f0*/  BSYNC B1 ;  /* 0x0000000000017941 */ /* 0x000fea0003800000 */
.L_x_84:
        /* <DEDUP_REMOVED lines=11> */
.L_x_87:
[----:B------:R-:W-:Y:S05]  /*35b0*/  BSYNC B1 ;  /* 0x0000000000017941 */ /* 0x000fea0003800000 */
.L_x_86:
[----:B---3--:R-:W-:Y:S01]  /*35c0*/  @!P4 IMAD R13, R50, R120, R3 ;  /* 0x00000078320dc224 */ /* 0x008fe200078e0203 */
[----:B------:R-:W-:Y:S04]  /*35d0*/  BSSY B1, `(.L_x_88) ;  /* 0x0000006000017945 */ /* 0x000fe80003800000 */
[----:B------:R3:W-:Y:S01]  /*35e0*/  @!P4 STG.E.U8 desc[UR36][R6.64+0x30], R13 ;  /* 0x0000300d0600c986 */ /* 0x0007e2000c101124 */
[----:B------:R-:W-:Y:S05]  /*35f0*/  @P3 BRA `(.L_x_89) ;  /* 0x00000000000c3947 */ /* 0x000fea0003800000 */
[----:B------:R-:W5:Y:S02]  /*3600*/  LDG.E.U8 R131, desc[UR36][R10.64+0x31] ;  /* 0x000031240a837981 */ /* 0x000f64000c1e1100 */
[----:B-----5:R-:W-:-:S05]  /*3610*/  PRMT R0, R131, 0x8880, RZ ;  /* 0x0000888083007816 */ /* 0x020fca00000000ff */
[----:B------:R-:W-:-:S07]  /*3620*/  IMAD R3, R0, R121, RZ ;  /* 0x0000007900037224 */ /* 0x000fce00078e02ff */
.L_x_89:
[----:B------:R-:W-:Y:S05]  /*3630*/  BSYNC B1 ;  /* 0x0000000000017941 */ /* 0x000fea0003800000 */
.L_x_88:
[----:B------:R-:W-:Y:S01]  /*3640*/  @!P3 IMAD R51, R51, R120, R3 ;  /* 0x000000783333b224 */ /* 0x000fe200078e0203 */
[----:B------:R-:W-:Y:S04]  /*3650*/  BSSY B1, `(.L_x_90) ;  /* 0x0000006000017945 */ /* 0x000fe80003800000 */
[----:B------:R0:W-:Y:S01]  /*3660*/  @!P3 STG.E.U8 desc[UR36][R6.64+0x31], R51 ;  /* 0x000031330600b986 */ /* 0x0001e2000c101124 */
[----:B------:R-:W-:Y:S05]  /*3670*/  @P5 BRA `(.L_x_91) ;  /* 0x00000000000c5947 */ /* 0x000fea0003800000 */
[----:B------:R-:W5:Y:S02]  /*3680*/  LDG.E.U8 R131, desc[UR36][R8.64+0x38] ;  /* 0x0000382408837981 */ /* 0x000f64000c1e1100 */
[----:B-----5:R-:W-:-:S05]  /*3690*/  PRMT R0, R131, 0x8880, RZ ;  /* 0x0000888083007816 */ /* 0x020fca00000000ff */
[----:B------:R-:W-:-:S07]  /*36a0*/  IMAD R3, R0, R121, RZ ;  /* 0x0000007900037224 */ /* 0x000fce00078e02ff */
.L_x_91:
[----:B------:R-:W-:Y:S05]  /*36b0*/  BSYNC B1 ;  /* 0x0000000000017941 */ /* 0x000fea0003800000 */
.L_x_90:
[----:B---3--:R-:W-:Y:S01]  /*36c0*/  @!P5 IMAD R13, R52, R120, R3 ;  /* 0x00000078340dd224 */ /* 0x008fe200078e0203 */
[----:B------:R-:W-:Y:S04]  /*36d0*/  BSSY B1, `(.L_x_92) ;  /* 0x0000006000017945 */ /* 0x000fe80003800000 */
[----:B------:R3:W-:Y:S01]  /*36e0*/  @!P5 STG.E.U8 desc[UR36][R4.64+0x38], R13 ;  /* 0x0000380d0400d986 */ /* 0x0007e2000c101124 */
[----:B------:R-:W-:Y:S05]  /*36f0*/  @P2 BRA `(.L_x_93) ;  /* 0x00000000000c2947 */ /* 0x000fea0003800000 */
[----:B------:R-:W5:Y:S02]  /*3700*/  LDG.E.U8 R131, desc[UR36][R8.64+0x39] ;  /* 0x0000392408837981 */ /* 0x000f64000c1e1100 */
[----:B-----5:R-:W-:-:S05]  /*3710*/  PRMT R0, R131, 0x8880, RZ ;  /* 0x0000888083007816 */ /* 0x020fca00000000ff */
[----:B------:R-:W-:-:S07]  /*3720*/  IMAD R3, R0, R121, RZ ;  /* 0x0000007900037224 */ /* 0x000fce00078e02ff */
.L_x_93:
[----:B------:R-:W-:Y:S05]  /*3730*/  BSYNC B1 ;  /* 0x0000000000017941 */ /* 0x000fea0003800000 */
.L_x_92:
        /* <DEDUP_REMOVED lines=11> */
.L_x_95:
[----:B------:R-:W-:Y:S05]  /*37f0*/  BSYNC B1 ;  /* 0x0000000000017941 */ /* 0x000fea0003800000 */
.L_x_94:
[----:B---3--:R-:W-:Y:S01]  /*3800*/  @!P4 IMAD R13, R54, R120, R3 ;  /* 0x00000078360dc224 */ /* 0x008fe200078e0203 */
[----:B------:R-:W-:Y:S04]  /*3810*/  BSSY B1, `(.L_x_96) ;  /* 0x0000006000017945 */ /* 0x000fe80003800000 */
[----:B------:R3:W-:Y:S01]  /*3820*/  @!P4 STG.E.U8 desc[UR36][R6.64+0x38], R13 ;  /* 0x0000380d0600c986 */ /* 0x0007e2000c101124 */
[----:B------:R-:W-:Y:S05]  /*3830*/  @P3 BRA `(.L_x_97) ;  /* 0x00000000000c3947 */ /* 0x000fea0003800000 */
[----:B------:R-:W5:Y:S02]  /*3840*/  LDG.E.U8 R131, desc[UR36][R10.64+0x39] ;  /* 0x000039240a837981 */ /* 0x000f64000c1e1100 */
[----:B-----5:R-:W-:-:S05]  /*3850*/  PRMT R0, R131, 0x8880, RZ ;  /* 0x0000888083007816 */ /* 0x020fca00000000ff */
[----:B------:R-:W-:-:S07]  /*3860*/  IMAD R3, R0, R121, RZ ;  /* 0x0000007900037224 */ /* 0x000fce00078e02ff */
.L_x_97:
[----:B------:R-:W-:Y:S05]  /*3870*/  BSYNC B1 ;  /* 0x0000000000017941 */ /* 0x000fea0003800000 */
.L_x_96:
[----:B------:R-:W-:Y:S01]  /*3880*/  @!P3 IMAD R55, R55, R120, R3 ;  /* 0x000000783737b224 */ /* 0x000fe200078e0203 */
[----:B------:R-:W-:Y:S04]  /*3890*/  BSSY B1, `(.L_x_98) ;  /* 0x0000006000017945 */ /* 0x000fe80003800000 */
[----:B------:R0:W-:Y:S01]  /*38a0*/  @!P3 STG.E.U8 desc[UR36][R6.64+0x39], R55 ;  /* 0x000039370600b986 */ /* 0x0001e2000c101124 */
[----:B------:R-:W-:Y:S05]  /*38b0*/  @P5 BRA `(.L_x_99) ;  /* 0x00000000000c5947 */ /* 0x000fea0003800000 */
[----:B------:R-:W5:Y:S02]  /*38c0*/  LDG.E.U8 R131, desc[UR36][R8.64+0x40] ;  /* 0x0000402408837981 */ /* 0x000f64000c1e1100 */
[----:B-----5:R-:W-:-:S05]  /*38d0*/  PRMT R0, R131, 0x8880, RZ ;  /* 0x0000888083007816 */ /* 0x020fca00000000ff */
[----:B------:R-:W-:-:S07]  /*38e0*/  IMAD R3, R0, R121, RZ ;  /* 0x0000007900037224 */ /* 0x000fce00078e02ff */
.L_x_99:
[----:B------:R-:W-:Y:S05]  /*38f0*/  BSYNC B1 ;  /* 0x0000000000017941 */ /* 0x000fea0003800000 */
.L_x_98:
[----:B---3--:R-:W-:Y:S01]  /*3900*/  @!P5 IMAD R13, R56, R120, R3 ;  /* 0x00000078380dd224 */ /* 0x008fe200078e0203 */
[----:B------:R-:W-:Y:S04]  /*3910*/  BSSY B1, `(.L_x_100) ;  /* 0x0000006000017945 */ /* 0x000fe80003800000 */
[----:B------:R3:W-:Y:S01]  /*3920*/  @!P5 STG.E.U8 desc[UR36][R4.64+0x40], R13 ;  /* 0x0000400d0400d986 */ /* 0x0007e2000c101124 */
[----:B------:R-:W-:Y:S05]  /*3930*/  @P2 BRA `(.L_x_101) ;  /* 0x00000000000c2947 */ /* 0x000fea0003800000 */
[----:B------:R-:W5:Y:S02]  /*3940*/  LDG.E.U8 R131, desc[UR36][R8.64+0x41] ;  /* 0x0000412408837981 */ /* 0x000f64000c1e1100 */
[----:B-----5:R-:W-:-:S05]  /*3950*/  PRMT R0, R131, 0x8880, RZ ;  /* 0x0000888083007816 */ /* 0x020fca00000000ff */
[----:B------:R-:W-:-:S07]  /*3960*/  IMAD R3, R0, R121, RZ ;  /* 0x0000007900037224 */ /* 0x000fce00078e02ff */
.L_x_101:
[----:B------:R-:W-:Y:S05]  /*3970*/  BSYNC B1 ;  /* 0x0000000000017941 */ /* 0x000fea0003800000 */
.L_x_100:
        /* <DEDUP_REMOVED lines=11> */
.L_x_103:
[----:B------:R-:W-:Y:S05]  /*3a30*/  BSYNC B1 ;  /* 0x0000000000017941 */ /* 0x000fea0003800000 */
.L_x_102:
[----:B---3--:R-:W-:Y:S01]  /*3a40*/  @!P4 IMAD R13, R58, R120, R3 ;  /* 0x000000783a0dc224 */ /* 0x008fe200078e0203 */
[----:B------:R-:W-:Y:S04]  /*3a50*/  BSSY B1, `(.L_x_104) ;  /* 0x0000006000017945 */ /* 0x000fe80003800000 */
[----:B------:R3:W-:Y:S01]  /*3a60*/  @!P4 STG.E.U8 desc[UR36][R6.64+0x40], R13 ;  /* 0x0000400d0600c986 */ /* 0x0007e2000c101124 */
[----:B------:R-:W-:Y:S05]  /*3a70*/  @P3 BRA `(.L_x_105) ;  /* 0x00000000000c3947 */ /* 0x000fea0003800000 */
[----:B------:R-:W5:Y:S02]  /*3a80*/  LDG.E.U8 R131, desc[UR36][R10.64+0x41] ;  /* 0x000041240a837981 */ /* 0x000f64000c1e1100 */
[----:B-----5:R-:W-:-:S05]  /*3a90*/  PRMT R0, R131, 0x8880, RZ ;  /* 0x0000888083007816 */ /* 0x020fca00000000ff */
[----:B------:R-:W-:-:S07]  /*3aa0*/  IMAD R3, R0, R121, RZ ;  /* 0x0000007900037224 */ /* 0x000fce00078e02ff */
.L_x_105:
[----:B------:R-:W-:Y:S05]  /*3ab0*/  BSYNC B1 ;  /* 0x0000000000017941 */ /* 0x000fea0003800000 */
.L_x_104:
[----:B------:R-:W-:Y:S01]  /*3ac0*/  @!P3 IMAD R59, R59, R120, R3 ;  /* 0x000000783b3bb224 */ /* 0x000fe200078e0203 */
[----:B------:R-:W-:Y:S04]  /*3ad0*/  BSSY B1, `(.L_x_106) ;  /* 0x0000006000017945 */ /* 0x000fe80003800000 */
[----:B------:R0:W-:Y:S01]  /*3ae0*/  @!P3 STG.E.U8 desc[UR36][R6.64+0x41], R59 ;  /* 0x0000413b0600b986 */ /* 0x0001e2000c101124 */
[----:B------:R-:W-:Y:S05]  /*3af0*/  @P5 BRA `(.L_x_107) ;  /* 0x00000000000c5947 */ /* 0x000fea0003800000 */
[----:B------:R-:W5:Y:S02]  /*3b00*/  LDG.E.U8 R131, desc[UR36][R8.64+0x48] ;  /* 0x0000482408837981 */ /* 0x000f64000c1e1100 */
[----:B-----5:R-:W-:-:S05]  /*3b10*/  PRMT R0, R131, 0x8880, RZ ;  /* 0x0000888083007816 */ /* 0x020fca00000000ff */
[----:B------:R-:W-:-:S07]  /*3b20*/  IMAD R3, R0, R121, RZ ;  /* 0x0000007900037224 */ /* 0x000fce00078e02ff */
.L_x_107:
[----:B------:R-:W-:Y:S05]  /*3b30*/  BSYNC B1 ;  /* 0x0000000000017941 */ /* 0x000fea0003800000 */
.L_x_106:
[----:B---3--:R-:W-:Y:S01]  /*3b40*/  @!P5 IMAD R13, R60, R120, R3 ;  /* 0x000000783c0dd224 */ /* 0x008fe200078e0203 */
[----:B------:R-:W-:Y:S04]  /*3b50*/  BSSY B1, `(.L_x_108) ;  /* 0x0000006000017945 */ /* 0x000fe80003800000 */
[----:B------:R3:W-:Y:S01]  /*3b60*/  @!P5 STG.E.U8 desc[UR36][R4.64+0x48], R13 ;  /* 0x0000480d0400d986 */ /* 0x0007e2000c101124 */
[----:B------:R-:W-:Y:S05]  /*3b70*/  @P2 BRA `(.L_x_109) ;  /* 0x00000000000c2947 */ /* 0x000fea0003800000 */
[----:B------:R-:W5:Y:S02]  /*3b80*/  LDG.E.U8 R131, desc[UR36][R8.64+0x49] ;  /* 0x0000492408837981 */ /* 0x000f64000c1e1100 */
[----:B-----5:R-:W-:-:S05]  /*3b90*/  PRMT R0, R131, 0x8880, RZ ;  /* 0x0000888083007816 */ /* 0x020fca00000000ff */
[----:B------:R-:W-:-:S07]  /*3ba0*/  IMAD R3, R0, R121, RZ ;  /* 0x0000007900037224 */ /* 0x000fce00078e02ff */
.L_x_109:
[----:B------:R-:W-:Y:S05]  /*3bb0*/  BSYNC B1 ;  /* 0x0000000000017941 */ /* 0x000fea0003800000 */
.L_x_108:
        /* <DEDUP_REMOVED lines=11> */
.L_x_111:
[----:B------:R-:W-:Y:S05]  /*3c70*/  BSYNC B1 ;  /* 0x0000000000017941 */ /* 0x000fea0003800000 */
.L_x_110:
[----:B---3--:R-:W-:Y:S01]  /*3c80*/  @!P4 IMAD R13, R62, R120, R3 ;  /* 0x000000783e0dc224 */ /* 0x008fe200078e0203 */
[----:B------:R-:W-:Y:S04]  /*3c90*/  BSSY B1, `(.L_x_112) ;  /* 0x0000006000017945 */ /* 0x000fe80003800000 */
[----:B------:R3:W-:Y:S01]  /*3ca0*/  @!P4 STG.E.U8 desc[UR36][R6.64+0x48], R13 ;  /* 0x0000480d0600c986 */ /* 0x0007e2000c101124 */
[----:B------:R-:W-:Y:S05]  /*3cb0*/  @P3 BRA `(.L_x_113) ;  /* 0x00000000000c3947 */ /* 0x000fea0003800000 */
[----:B------:R-:W5:Y:S02]  /*3cc0*/  LDG.E.U8 R131, desc[UR36][R10.64+0x49] ;  /* 0x000049240a837981 */ /* 0x000f64000c1e1100 */
[----:B-----5:R-:W-:-:S05]  /*3cd0*/  PRMT R0, R131, 0x8880, RZ ;  /* 0x0000888083007816 */ /* 0x020fca00000000ff */
[----:B------:R-:W-:-:S07]  /*3ce0*/  IMAD R3, R0, R121, RZ ;  /* 0x0000007900037224 */ /* 0x000fce00078e02ff */
.L_x_113:
[----:B------:R-:W-:Y:S05]  /*3cf0*/  BSYNC B1 ;  /* 0x0000000000017941 */ /* 0x000fea0003800000 */
.L_x_112:
[----:B------:R-:W-:Y:S01]  /*3d00*/  @!P3 IMAD R63, R63, R120, R3 ;  /* 0x000000783f3fb224 */ /* 0x000fe200078e0203 */
[----:B------:R-:W-:Y:S04]  /*3d10*/  BSSY B1, `(.L_x_114) ;  /* 0x0000006000017945 */ /* 0x000fe80003800000 */
[----:B------:R0:W-:Y:S01]  /*3d20*/  @!P3 STG.E.U8 desc[UR36][R6.64+0x49], R63 ;  /* 0x0000493f0600b986 */ /* 0x0001e2000c101124 */
[----:B------:R-:W-:Y:S05]  /*3d30*/  @P5 BRA `(.L_x_115) ;  /* 0x00000000000c5947 */ /* 0x000fea0003800000 */
[----:B------:R-:W5:Y:S02]  /*3d40*/  LDG.E.U8 R131, desc[UR36][R8.64+0x50] ;  /* 0x0000502408837981 */ /* 0x000f64000c1e1100 */
[----:B-----5:R-:W-:-:S05]  /*3d50*/  PRMT R0, R131, 0x8880, RZ ;  /* 0x0000888083007816 */ /* 0x020fca00000000ff */
[----:B------:R-:W-:-:S07]  /*3d60*/  IMAD R3, R0, R121, RZ ;  /* 0x0000007900037224 */ /* 0x000fce00078e02ff */
.L_x_115:
[----:B------:R-:W-:Y:S05]  /*3d70*/  BSYNC B1 ;  /* 0x0000000000017941 */ /* 0x000fea0003800000 */
.L_x_114:
[----:B---3--:R-:W-:Y:S01]  /*3d80*/  @!P5 IMAD R13, R64, R120, R3 ;  /* 0x00000078400dd224 */ /* 0x008fe200078e0203 */
[----:B------:R-:W-:Y:S04]  /*3d90*/  BSSY B1, `(.L_x_116) ;  /* 0x0000006000017945 */ /* 0x000fe80003800000 */
[----:B------:R3:W-:Y:S01]  /*3da0*/  @!P5 STG.E.U8 desc[UR36][R4.64+0x50], R13 ;  /* 0x0000500d0400d986 */ /* 0x0007e2000c101124 */
[----:B------:R-:W-:Y:S05]  /*3db0*/  @P2 BRA `(.L_x_117) ;  /* 0x00000000000c2947 */ /* 0x000fea0003800000 */
[----:B------:R-:W5:Y:S02]  /*3dc0*/  LDG.E.U8 R131, desc[UR36][R8.64+0x51] ;  /* 0x0000512408837981 */ /* 0x000f64000c1e1100 */
[----:B-----5:R-:W-:-:S05]  /*3dd0*/  PRMT R0, R131, 0x8880, RZ ;  /* 0x0000888083007816 */ /* 0x020fca00000000ff */
[----:B------:R-:W-:-:S07]  /*3de0*/  IMAD R3, R0, R121, RZ ;  /* 0x0000007900037224 */ /* 0x000fce00078e02ff */
.L_x_117:
[----:B------:R-:W-:Y:S05]  /*3df0*/  BSYNC B1 ;  /* 0x0000000000017941 */ /* 0x000fea0003800000 */
.L_x_116:
        /* <DEDUP_REMOVED lines=11> */
.L_x_119:
[----:B------:R-:W-:Y:S05]  /*3eb0*/  BSYNC B1 ;  /* 0x0000000000017941 */ /* 0x000fea0003800000 */
.L_x_118:
[----:B---3--:R-:W-:Y:S01]  /*3ec0*/  @!P4 IMAD R13, R66, R120, R3 ;  /* 0x00000078420dc224 */ /* 0x008fe200078e0203 */
[----:B------:R-:W-:Y:S04]  /*3ed0*/  BSSY B1, `(.L_x_120) ;  /* 0x0000006000017945 */ /* 0x000fe80003800000 */
[----:B------:R3:W-:Y:S01]  /*3ee0*/  @!P4 STG.E.U8 desc[UR36][R6.64+0x50], R13 ;  /* 0x0000500d0600c986 */ /* 0x0007e2000c101124 */
[----:B------:R-:W-:Y:S05]  /*3ef0*/  @P3 BRA `(.L_x_121) ;  /* 0x00000000000c3947 */ /* 0x000fea0003800000 */
[----:B------:R-:W5:Y:S02]  /*3f00*/  LDG.E.U8 R131, desc[UR36][R10.64+0x51] ;  /* 0x000051240a837981 */ /* 0x000f64000c1e1100 */
[----:B-----5:R-:W-:-:S05]  /*3f10*/  PRMT R0, R131, 0x8880, RZ ;  /* 0x0000888083007816 */ /* 0x020fca00000000ff */
[----:B------:R-:W-:-:S07]  /*3f20*/  IMAD R3, R0, R121, RZ ;  /* 0x0000007900037224 */ /* 0x000fce00078e02ff */
.L_x_121:
[----:B------:R-:W-:Y:S05]  /*3f30*/  BSYNC B1 ;  /* 0x0000000000017941 */ /* 0x000fea0003800000 */
.L_x_120:
[----:B------:R-:W-:Y:S01]  /*3f40*/  @!P3 IMAD R67, R67, R120, R3 ;  /* 0x000000784343b224 */ /* 0x000fe200078e0203 */
[----:B------:R-:W-:Y:S04]  /*3f50*/  BSSY B1, `(.L_x_122) ;  /* 0x0000006000017945 */ /* 0x000fe80003800000 */
[----:B------:R0:W-:Y:S01]  /*3f60*/  @!P3 STG.E.U8 desc[UR36][R6.64+0x51], R67 ;  /* 0x000051430600b986 */ /* 0x0001e2000c101124 */
[----:B------:R-:W-:Y:S05]  /*3f70*/  @P5 BRA `(.L_x_123) ;  /* 0x00000000000c5947 */ /* 0x000fea0003800000 */
[----:B------:R-:W5:Y:S02]  /*3f80*/  LDG.E.U8 R131, desc[UR36][R8.64+0x58] ;  /* 0x0000582408837981 */ /* 0x000f64000c1e1100 */
[----:B-----5:R-:W-:-:S05]  /*3f90*/  PRMT R0, R131, 0x8880, RZ ;  /* 0x0000888083007816 */ /* 0x020fca00000000ff */
[----:B------:R-:W-:-:S07]  /*3fa0*/  IMAD R3, R0, R121, RZ ;  /* 0x0000007900037224 */ /* 0x000fce00078e02ff */
.L_x_123:
[----:B------:R-:W-:Y:S05]  /*3fb0*/  BSYNC B1 ;  /* 0x0000000000017941 */ /* 0x000fea0003800000 */
.L_x_122:
[----:B---3--:R-:W-:Y:S01]  /*3fc0*/  @!P5 IMAD R13, R68, R120, R3 ;  /* 0x00000078440dd224 */ /* 0x008fe200078e0203 */
[----:B------:R-:W-:Y:S04]  /*3fd0*/  BSSY B1, `(.L_x_124) ;  /* 0x0000006000017945 */ /* 0x000fe80003800000 */
[----:B------:R3:W-:Y:S01]  /*3fe0*/  @!P5 STG.E.U8 desc[UR36][R4.64+0x58], R13 ;  /* 0x0000580d0400d986 */ /* 0x0007e2000c101124 */
[----:B------:R-:W-:Y:S05]  /*3ff0*/  @P2 BRA `(.L_x_125) ;  /* 0x00000000000c2947 */ /* 0x000fea0003800000 */
[----:B------:R-:W5:Y:S02]  /*4000*/  LDG.E.U8 R131, desc[UR36][R8.64+0x59] ;  /* 0x0000592408837981 */ /* 0x000f64000c1e1100 */
[----:B-----5:R-:W-:-:S05]  /*4010*/  PRMT R0, R131, 0x8880, RZ ;  /* 0x0000888083007816 */ /* 0x020fca00000000ff */
[----:B------:R-:W-:-:S07]  /*4020*/  IMAD R3, R0, R121, RZ ;  /* 0x0000007900037224 */ /* 0x000fce00078e02ff */
.L_x_125:
[----:B------:R-:W-:Y:S05]  /*4030*/  BSYNC B1 ;  /* 0x0000000000017941 */ /* 0x000fea0003800000 */
.L_x_124:
        /* <DEDUP_REMOVED lines=11> */
.L_x_127:
[----:B------:R-:W-:Y:S05]  /*40f0*/  BSYNC B1 ;  /* 0x0000000000017941 */ /* 0x000fea0003800000 */
.L_x_126:
[----:B---3--:R-:W-:Y:S01]  /*4100*/  @!P4 IMAD R13, R70, R120, R3 ;  /* 0x00000078460dc224 */ /* 0x008fe200078e0203 */
[----:B------:R-:W-:Y:S04]  /*4110*/  BSSY B1, `(.L_x_128) ;  /* 0x0000006000017945 */ /* 0x000fe80003800000 */
[----:B------:R3:W-:Y:S01]  /*4120*/  @!P4 STG.E.U8 desc[UR36][R6.64+0x58], R13 ;  /* 0x0000580d0600c986 */ /* 0x0007e2000c101124 */
[----:B------:R-:W-:Y:S05]  /*4130*/  @P3 BRA `(.L_x_129) ;  /* 0x00000000000c3947 */ /* 0x000fea0003800000 */
[----:B------:R-:W5:Y:S02]  /*4140*/  LDG.E.U8 R131, desc[UR36][R10.64+0x59] ;  /* 0x000059240a837981 */ /* 0x000f64000c1e1100 */
[----:B-----5:R-:W-:-:S05]  /*4150*/  PRMT R0, R131, 0x8880, RZ ;  /* 0x0000888083007816 */ /* 0x020fca00000000ff */
[----:B------:R-:W-:-:S07]  /*4160*/  IMAD R3, R0, R121, RZ ;  /* 0x0000007900037224 */ /* 0x000fce00078e02ff */
.L_x_129:
[----:B------:R-:W-:Y:S05]  /*4170*/  BSYNC B1 ;  /* 0x0000000000017941 */ /* 0x000fea0003800000 */
.L_x_128:
[----:B------:R-:W-:Y:S01]  /*4180*/  @!P3 IMAD R71, R71, R120, R3 ;  /* 0x000000784747b224 */ /* 0x000fe200078e0203 */
[----:B------:R-:W-:Y:S04]  /*4190*/  BSSY B1, `(.L_x_130) ;  /* 0x0000006000017945 */ /* 0x000fe80003800000 */
[----:B------:R0:W-:Y:S01]  /*41a0*/  @!P3 STG.E.U8 desc[UR36][R6.64+0x59], R71 ;  /* 0x000059470600b986 */ /* 0x0001e2000c101124 */
[----:B------:R-:W-:Y:S05]  /*41b0*/  @P5 BRA `(.L_x_131) ;  /* 0x00000000000c5947 */ /* 0x000fea0003800000 */
[----:B------:R-:W5:Y:S02]  /*41c0*/  LDG.E.U8 R131, desc[UR36][R8.64+0x60] ;  /* 0x0000602408837981 */ /* 0x000f64000c1e1100 */
[----:B-----5:R-:W-:-:S05]  /*41d0*/  PRMT R0, R131, 0x8880, RZ ;  /* 0x0000888083007816 */ /* 0x020fca00000000ff */
[----:B------:R-:W-:-:S07]  /*41e0*/  IMAD R3, R0, R121, RZ ;  /* 0x0000007900037224 */ /* 0x000fce00078e02ff */
.L_x_131:
[----:B------:R-:W-:Y:S05]  /*41f0*/  BSYNC B1 ;  /* 0x0000000000017941 */ /* 0x000fea0003800000 */
.L_x_130:
[----:B---3--:R-:W-:Y:S01]  /*4200*/  @!P5 IMAD R13, R72, R120, R3 ;  /* 0x00000078480dd224 */ /* 0x008fe200078e0203 */
[----:B------:R-:W-:Y:S04]  /*4210*/  BSSY B1, `(.L_x_132) ;  /* 0x0000006000017945 */ /* 0x000fe80003800000 */
[----:B------:R3:W-:Y:S01]  /*4220*/  @!P5 STG.E.U8 desc[UR36][R4.64+0x60], R13 ;  /* 0x0000600d0400d986 */ /* 0x0007e2000c101124 */
[----:B------:R-:W-:Y:S05]  /*4230*/  @P2 BRA `(.L_x_133) ;  /* 0x00000000000c2947 */ /* 0x000fea0003800000 */
[----:B------:R-:W5:Y:S02]  /*4240*/  LDG.E.U8 R131, desc[UR36][R8.64+0x61] ;  /* 0x0000612408837981 */ /* 0x000f64000c1e1100 */
[----:B-----5:R-:W-:-:S05]  /*4250*/  PRMT R0, R131, 0x8880, RZ ;  /* 0x0000888083007816 */ /* 0x020fca00000000ff */
[----:B------:R-:W-:-:S07]  /*4260*/  IMAD R3, R0, R121, RZ ;  /* 0x0000007900037224 */ /* 0x000fce00078e02ff */
.L_x_133:
[----:B------:R-:W-:Y:S05]  /*4270*/  BSYNC B1 ;  /* 0x0000000000017941 */ /* 0x000fea0003800000 */
.L_x_132:
        /* <DEDUP_REMOVED lines=11> */
.L_x_135:
[----:B------:R-:W-:Y:S05]  /*4330*/  BSYNC B1 ;  /* 0x0000000000017941 */ /* 0x000fea0003800000 */
.L_x_134:
[----:B---3--:R-:W-:Y:S01]  /*4340*/  @!P4 IMAD R13, R74, R120, R3 ;  /* 0x000000784a0dc224 */ /* 0x008fe200078e0203 */
[----:B------:R-:W-:Y:S04]  /*4350*/  BSSY B1, `(.L_x_136) ;  /* 0x0000006000017945 */ /* 0x000fe80003800000 */
[----:B------:R3:W-:Y:S01]  /*4360*/  @!P4 STG.E.U8 desc[UR36][R6.64+0x60], R13 ;  /* 0x0000600d0600c986 */ /* 0x0007e2000c101124 */
[----:B------:R-:W-:Y:S05]  /*4370*/  @P3 BRA `(.L_x_137) ;  /* 0x00000000000c3947 */ /* 0x000fea0003800000 */
[----:B------:R-:W5:Y:S02]  /*4380*/  LDG.E.U8 R131, desc[UR36][R10.64+0x61] ;  /* 0x000061240a837981 */ /* 0x000f64000c1e1100 */
[----:B-----5:R-:W-:-:S05]  /*4390*/  PRMT R0, R131, 0x8880, RZ ;  /* 0x0000888083007816 */ /* 0x020fca00000000ff */
[----:B------:R-:W-:-:S07]  /*43a0*/  IMAD R3, R0, R121, RZ ;  /* 0x0000007900037224 */ /* 0x000fce00078e02ff */
.L_x_137:
[----:B------:R-:W-:Y:S05]  /*43b0*/  BSYNC B1 ;  /* 0x0000000000017941 */ /* 0x000fea0003800000 */
.L_x_136:
[----:B------:R-:W-:Y:S01]  /*43c0*/  @!P3 IMAD R75, R75, R120, R3 ;  /* 0x000000784b4bb224 */ /* 0x000fe200078e0203 */
[----:B------:R-:W-:Y:S04]  /*43d0*/  BSSY B1, `(.L_x_138) ;  /* 0x0000006000017945 */ /* 0x000fe80003800000 */
[----:B------:R0:W-:Y:S01]  /*43e0*/  @!P3 STG.E.U8 desc[UR36][R6.64+0x61], R75 ;  /* 0x0000614b0600b986 */ /* 0x0001e2000c101124 */
[----:B------:R-:W-:Y:S05]  /*43f0*/  @P5 BRA `(.L_x_139) ;  /* 0x00000000000c5947 */ /* 0x000fea0003800000 */
[----:B------:R-:W5:Y:S02]  /*4400*/  LDG.E.U8 R131, desc[UR36][R8.64+0x68] ;  /* 0x0000682408837981 */ /* 0x000f64000c1e1100 */
[----:B-----5:R-:W-:-:S05]  /*4410*/  PRMT R0, R131, 0x8880, RZ ;  /* 0x0000888083007816 */ /* 0x020fca00000000ff */
[----:B------:R-:W-:-:S07]  /*4420*/  IMAD R3, R0, R121, RZ ;  /* 0x0000007900037224 */ /* 0x000fce00078e02ff */
.L_x_139:
[----:B------:R-:W-:Y:S05]  /*4430*/  BSYNC B1 ;  /* 0x0000000000017941 */ /* 0x000fea0003800000 */
.L_x_138:
[----:B---3--:R-:W-:Y:S01]  /*4440*/  @!P5 IMAD R13, R76, R120, R3 ;  /* 0x000000784c0dd224 */ /* 0x008fe200078e0203 */
[----:B------:R-:W-:Y:S04]  /*4450*/  BSSY B1, `(.L_x_140) ;  /* 0x0000006000017945 */ /* 0x000fe80003800000 */
[----:B------:R3:W-:Y:S01]  /*4460*/  @!P5 STG.E.U8 desc[UR36][R4.64+0x68], R13 ;  /* 0x0000680d0400d986 */ /* 0x0007e2000c101124 */
[----:B------:R-:W-:Y:S05]  /*4470*/  @P2 BRA `(.L_x_141) ;  /* 0x00000000000c2947 */ /* 0x000fea0003800000 */
[----:B------:R-:W5:Y:S02]  /*4480*/  LDG.E.U8 R131, desc[UR36][R8.64+0x69] ;  /* 0x0000692408837981 */ /* 0x000f64000c1e1100 */
[----:B-----5:R-:W-:-:S05]  /*4490*/  PRMT R0, R131, 0x8880, RZ ;  /* 0x0000888083007816 */ /* 0x020fca00000000ff */
[----:B------:R-:W-:-:S07]  /*44a0*/  IMAD R3, R0, R121, RZ ;  /* 0x0000007900037224 */ /* 0x000fce00078e02ff */
.L_x_141:
[----:B------:R-:W-:Y:S05]  /*44b0*/  BSYNC B1 ;  /* 0x0000000000017941 */ /* 0x000fea0003800000 */
.L_x_140:
        /* <DEDUP_REMOVED lines=11> */
.L_x_143:
[----:B------:R-:W-:Y:S05]  /*4570*/  BSYNC B1 ;  /* 0x0000000000017941 */ /* 0x000fea0003800000 */
.L_x_142:
[----:B---3--:R-:W-:Y:S01]  /*4580*/  @!P4 IMAD R13, R78, R120, R3 ;  /* 0x000000784e0dc224 */ /* 0x008fe200078e0203 */
[----:B------:R-:W-:Y:S04]  /*4590*/  BSSY B1, `(.L_x_144) ;  /* 0x0000006000017945 */ /* 0x000fe80003800000 */
[----:B------:R3:W-:Y:S01]  /*45a0*/  @!P4 STG.E.U8 desc[UR36][R6.64+0x68], R13 ;  /* 0x0000680d0600c986 */ /* 0x0007e2000c101124 */
[----:B------:R-:W-:Y:S05]  /*45b0*/  @P3 BRA `(.L_x_145) ;  /* 0x00000000000c3947 */ /* 0x000fea0003800000 */
[----:B------:R-:W5:Y:S02]  /*45c0*/  LDG.E.U8 R131, desc[UR36][R10.64+0x69] ;  /* 0x000069240a837981 */ /* 0x000f64000c1e1100 */
[----:B-----5:R-:W-:-:S05]  /*45d0*/  PRMT R0, R131, 0x8880, RZ ;  /* 0x0000888083007816 */ /* 0x020fca00000000ff */
[----:B------:R-:W-:-:S07]  /*45e0*/  IMAD R3, R0, R121, RZ ;  /* 0x0000007900037224 */ /* 0x000fce00078e02ff */
.L_x_145:
[----:B------:R-:W-:Y:S05]  /*45f0*/  BSYNC B1 ;  /* 0x0000000000017941 */ /* 0x000fea0003800000 */
.L_x_144:
[----:B------:R-:W-:Y:S01]  /*4600*/  @!P3 IMAD R79, R79, R120, R3 ;  /* 0x000000784f4fb224 */ /* 0x000fe200078e0203 */
[----:B------:R-:W-:Y:S04]  /*4610*/  BSSY B1, `(.L_x_146) ;  /* 0x0000006000017945 */ /* 0x000fe80003800000 */
[----:B------:R0:W-:Y:S01]  /*4620*/  @!P3 STG.E.U8 desc[UR36][R6.64+0x69], R79 ;  /* 0x0000694f0600b986 */ /* 0x0001e2000c101124 */
[----:B------:R-:W-:Y:S05]  /*4630*/  @P5 BRA `(.L_x_147) ;  /* 0x00000000000c5947 */ /* 0x000fea0003800000 */
[----:B------:R-:W5:Y:S02]  /*4640*/  LDG.E.U8 R131, desc[UR36][R8.64+0x70] ;  /* 0x0000702408837981 */ /* 0x000f64000c1e1100 */
[----:B-----5:R-:W-:-:S05]  /*4650*/  PRMT R0, R131, 0x8880, RZ ;  /* 0x0000888083007816 */ /* 0x020fca00000000ff */
[----:B------:R-:W-:-:S07]  /*4660*/  IMAD R3, R0, R121, RZ ;  /* 0x0000007900037224 */ /* 0x000fce00078e02ff */
.L_x_147:
[----:B------:R-:W-:Y:S05]  /*4670*/  BSYNC B1 ;  /* 0x0000000000017941 */ /* 0x000fea0003800000 */
.L_x_146:
[----:B---3--:R-:W-:Y:S01]  /*4680*/  @!P5 IMAD R13, R80, R120, R3 ;  /* 0x00000078500dd224 */ /* 0x008fe200078e0203 */
[----:B------:R-:W-:Y:S04]  /*4690*/  BSSY B1, `(.L_x_148) ;  /* 0x0000006000017945 */ /* 0x000fe80003800000 */
[----:B------:R3:W-:Y:S01]  /*46a0*/  @!P5 STG.E.U8 desc[UR36][R4.64+0x70], R13 ;  /* 0x0000700d0400d986 */ /* 0x0007e2000c101124 */
[----:B------:R-:W-:Y:S05]  /*46b0*/  @P2 BRA `(.L_x_149) ;  /* 0x00000000000c2947 */ /* 0x000fea0003800000 */
[----:B------:R-:W5:Y:S02]  /*46c0*/  LDG.E.U8 R131, desc[UR36][R8.64+0x71] ;  /* 0x0000712408837981 */ /* 0x000f64000c1e1100 */
[----:B-----5:R-:W-:-:S05]  /*46d0*/  PRMT R0, R131, 0x8880, RZ ;  /* 0x0000888083007816 */ /* 0x020fca00000000ff */
[----:B------:R-:W-:-:S07]  /*46e0*/  IMAD R3, R0, R121, RZ ;  /* 0x0000007900037224 */ /* 0x000fce00078e02ff */
.L_x_149:
[----:B------:R-:W-:Y:S05]  /*46f0*/  BSYNC B1 ;  /* 0x0000000000017941 */ /* 0x000fea0003800000 */
.L_x_148:
        /* <DEDUP_REMOVED lines=11> */
.L_x_151:
[----:B------:R-:W-:Y:S05]  /*47b0*/  BSYNC B1 ;  /* 0x0000000000017941 */ /* 0x000fea0003800000 */
.L_x_150:
[----:B---3--:R-:W-:Y:S01]  /*47c0*/  @!P4 IMAD R13, R82, R120, R3 ;  /* 0x00000078520dc224 */ /* 0x008fe200078e0203 */
[----:B------:R-:W-:Y:S04]  /*47d0*/  BSSY B1, `(.L_x_152) ;  /* 0x0000006000017945 */ /* 0x000fe80003800000 */
[----:B------:R3:W-:Y:S01]  /*47e0*/  @!P4 STG.E.U8 desc[UR36][R6.64+0x70], R13 ;  /* 0x0000700d0600c986 */ /* 0x0007e2000c101124 */
[----:B------:R-:W-:Y:S05]  /*47f0*/  @P3 BRA `(.L_x_153) ;  /* 0x00000000000c3947 */ /* 0x000fea0003800000 */
[----:B------:R-:W5:Y:S02]  /*4800*/  LDG.E.U8 R131, desc[UR36][R10.64+0x71] ;  /* 0x000071240a837981 */ /* 0x000f64000c1e1100 */
[----:B-----5:R-:W-:-:S05]  /*4810*/  PRMT R0, R131, 0x8880, RZ ;  /* 0x0000888083007816 */ /* 0x020fca00000000ff */
[----:B------:R-:W-:-:S07]  /*4820*/  IMAD R3, R0, R121, RZ ;  /* 0x0000007900037224 */ /* 0x000fce00078e02ff */
.L_x_153:
[----:B------:R-:W-:Y:S05]  /*4830*/  BSYNC B1 ;  /* 0x0000000000017941 */ /* 0x000fea0003800000 */
.L_x_152:
[----:B------:R-:W-:Y:S01]  /*4840*/  @!P3 IMAD R83, R83, R120, R3 ;  /* 0x000000785353b224 */ /* 0x000fe200078e0203 */
[----:B------:R-:W-:Y:S04]  /*4850*/  BSSY B1, `(.L_x_154) ;  /* 0x0000006000017945 */ /* 0x000fe80003800000 */
[----:B------:R0:W-:Y:S01]  /*4860*/  @!P3 STG.E.U8 desc[UR36][R6.64+0x71], R83 ;  /* 0x000071530600b986 */ /* 0x0001e2000c101124 */
[----:B------:R-:W-:Y:S05]  /*4870*/  @P5 BRA `(.L_x_155) ;  /* 0x00000000000c5947 */ /* 0x000fea0003800000 */
[----:B------:R-:W5:Y:S02]  /*4880*/  LDG.E.U8 R131, desc[UR36][R8.64+0x78] ;  /* 0x0000782408837981 */ /* 0x000f64000c1e1100 */
[----:B-----5:R-:W-:-:S05]  /*4890*/  PRMT R0, R131, 0x8880, RZ ;  /* 0x0000888083007816 */ /* 0x020fca00000000ff */
[----:B------:R-:W-:-:S07]  /*48a0*/  IMAD R3, R0, R121, RZ ;  /* 0x0000007900037224 */ /* 0x000fce00078e02ff */
.L_x_155:
[----:B------:R-:W-:Y:S05]  /*48b0*/  BSYNC B1 ;  /* 0x0000000000017941 */ /* 0x000fea0003800000 */
.L_x_154:
[----:B---3--:R-:W-:Y:S01]  /*48c0*/  @!P5 IMAD R13, R84, R120, R3 ;  /* 0x00000078540dd224 */ /* 0x008fe200078e0203 */
[----:B------:R-:W-:Y:S04]  /*48d0*/  BSSY B1, `(.L_x_156) ;  /* 0x0000006000017945 */ /* 0x000fe80003800000 */
[----:B------:R3:W-:Y:S01]  /*48e0*/  @!P5 STG.E.U8 desc[UR36][R4.64+0x78], R13 ;  /* 0x0000780d0400d986 */ /* 0x0007e2000c101124 */
[----:B------:R-:W-:Y:S05]  /*48f0*/  @P2 BRA `(.L_x_157) ;  /* 0x00000000000c2947 */ /* 0x000fea0003800000 */
[----:B------:R-:W5:Y:S02]  /*4900*/  LDG.E.U8 R131, desc[UR36][R8.64+0x79] ;  /* 0x0000792408837981 */ /* 0x000f64000c1e1100 */
[----:B-----5:R-:W-:-:S05]  /*4910*/  PRMT R0, R131, 0x8880, RZ ;  /* 0x0000888083007816 */ /* 0x020fca00000000ff */
[----:B------:R-:W-:-:S07]  /*4920*/  IMAD R3, R0, R121, RZ ;  /* 0x0000007900037224 */ /* 0x000fce00078e02ff */
.L_x_157:
[----:B------:R-:W-:Y:S05]  /*4930*/  BSYNC B1 ;  /* 0x0000000000017941 */ /* 0x000fea0003800000 */
.L_x_156:
        /* <DEDUP_REMOVED lines=11> */
.L_x_159:
[----:B------:R-:W-:Y:S05]  /*49f0*/  BSYNC B1 ;  /* 0x0000000000017941 */ /* 0x000fea0003800000 */
.L_x_158:
[----:B---3--:R-:W-:Y:S01]  /*4a00*/  @!P4 IMAD R13, R86, R120, R3 ;  /* 0x00000078560dc224 */ /* 0x008fe200078e0203 */
[----:B------:R-:W-:Y:S04]  /*4a10*/  BSSY B1, `(.L_x_160) ;  /* 0x0000006000017945 */ /* 0x000fe80003800000 */
[----:B------:R3:W-:Y:S01]  /*4a20*/  @!P4 STG.E.U8 desc[UR36][R6.64+0x78], R13 ;  /* 0x0000780d0600c986 */ /* 0x0007e2000c101124 */
[----:B------:R-:W-:Y:S05]  /*4a30*/  @P3 BRA `(.L_x_161) ;  /* 0x00000000000c3947 */ /* 0x000fea0003800000 */
[----:B------:R-:W5:Y:S02]  /*4a40*/  LDG.E.U8 R131, desc[UR36][R10.64+0x79] ;  /* 0x000079240a837981 */ /* 0x000f64000c1e1100 */
[----:B-----5:R-:W-:-:S05]  /*4a50*/  PRMT R0, R131, 0x8880, RZ ;  /* 0x0000888083007816 */ /* 0x020fca00000000ff */
[----:B------:R-:W-:-:S07]  /*4a60*/  IMAD R3, R0, R121, RZ ;  /* 0x0000007900037224 */ /* 0x000fce00078e02ff */
.L_x_161:
[----:B------:R-:W-:Y:S05]  /*4a70*/  BSYNC B1 ;  /* 0x0000000000017941 */ /* 0x000fea0003800000 */
.L_x_160:
[----:B------:R-:W-:Y:S01]  /*4a80*/  @!P3 IMAD R87, R87, R120, R3 ;  /* 0x000000785757b224 */ /* 0x000fe200078e0203 */
[----:B------:R-:W-:Y:S04]  /*4a90*/  BSSY B1, `(.L_x_162) ;  /* 0x0000006000017945 */ /* 0x000fe80003800000 */
[----:B------:R0:W-:Y:S01]  /*4aa0*/  @!P3 STG.E.U8 desc[UR36][R6.64+0x79], R87 ;  /* 0x000079570600b986 */ /* 0x0001e2000c101124 */
[----:B------:R-:W-:Y:S05]  /*4ab0*/  @P5 BRA `(.L_x_163) ;  /* 0x00000000000c5947 */ /* 0x000fea0003800000 */
[----:B------:R-:W5:Y:S02]  /*4ac0*/  LDG.E.U8 R131, desc[UR36][R8.64+0x80] ;  /* 0x0000802408837981 */ /* 0x000f64000c1e1100 */
[----:B-----5:R-:W-:-:S05]  /*4ad0*/  PRMT R0, R131, 0x8880, RZ ;  /* 0x0000888083007816 */ /* 0x020fca00000000ff */
[----:B------:R-:W-:-:S07]  /*4ae0*/  IMAD R3, R0, R121, RZ ;  /* 0x0000007900037224 */ /* 0x000fce00078e02ff */
.L_x_163:
[----:B------:R-:W-:Y:S05]  /*4af0*/  BSYNC B1 ;  /* 0x0000000000017941 */ /* 0x000fea0003800000 */
.L_x_162:
[----:B---3--:R-:W-:Y:S01]  /*4b00*/  @!P5 IMAD R13, R88, R120, R3 ;  /* 0x00000078580dd224 */ /* 0x008fe200078e0203 */
[----:B------:R-:W-:Y:S04]  /*4b10*/  BSSY B1, `(.L_x_164) ;  /* 0x0000006000017945 */ /* 0x000fe80003800000 */
[----:B------:R3:W-:Y:S01]  /*4b20*/  @!P5 STG.E.U8 desc[UR36][R4.64+0x80], R13 ;  /* 0x0000800d0400d986 */ /* 0x0007e2000c101124 */
[----:B------:R-:W-:Y:S05]  /*4b30*/  @P2 BRA `(.L_x_165) ;  /* 0x00000000000c2947 */ /* 0x000fea0003800000 */
[----:B------:R-:W5:Y:S02]  /*4b40*/  LDG.E.U8 R131, desc[UR36][R8.64+0x81] ;  /* 0x0000812408837981 */ /* 0x000f64000c1e1100 */
[----:B-----5:R-:W-:-:S05]  /*4b50*/  PRMT R0, R131, 0x8880, RZ ;  /* 0x0000888083007816 */ /* 0x020fca00000000ff */
[----:B------:R-:W-:-:S07]  /*4b60*/  IMAD R3, R0, R121, RZ ;  /* 0x0000007900037224 */ /* 0x000fce00078e02ff */
.L_x_165:
[----:B------:R-:W-:Y:S05]  /*4b70*/  BSYNC B1 ;  /* 0x0000000000017941 */ /* 0x000fea0003800000 */
.L_x_164:
        /* <DEDUP_REMOVED lines=11> */
.L_x_167:
[----:B------:R-:W-:Y:S05]  /*4c30*/  BSYNC B1 ;  /* 0x0000000000017941 */ /* 0x000fea0003800000 */
.L_x_166:
[----:B---3--:R-:W-:Y:S01]  /*4c40*/  @!P4 IMAD R13, R90, R120, R3 ;  /* 0x000000785a0dc224 */ /* 0x008fe200078e0203 */
[----:B------:R-:W-:Y:S04]  /*4c50*/  BSSY B1, `(.L_x_168) ;  /* 0x0000006000017945 */ /* 0x000fe80003800000 */
[----:B------:R3:W-:Y:S01]  /*4c60*/  @!P4 STG.E.U8 desc[UR36][R6.64+0x80], R13 ;  /* 0x0000800d0600c986 */ /* 0x0007e2000c101124 */
[----:B------:R-:W-:Y:S05]  /*4c70*/  @P3 BRA `(.L_x_169) ;  /* 0x00000000000c3947 */ /* 0x000fea0003800000 */
[----:B------:R-:W5:Y:S02]  /*4c80*/  LDG.E.U8 R131, desc[UR36][R10.64+0x81] ;  /* 0x000081240a837981 */ /* 0x000f64000c1e1100 */
[----:B-----5:R-:W-:-:S05]  /*4c90*/  PRMT R0, R131, 0x8880, RZ ;  /* 0x0000888083007816 */ /* 0x020fca00000000ff */
[----:B------:R-:W-:-:S07]  /*4ca0*/  IMAD R3, R0, R121, RZ ;  /* 0x0000007900037224 */ /* 0x000fce00078e02ff */
.L_x_169:
[----:B------:R-:W-:Y:S05]  /*4cb0*/  BSYNC B1 ;  /* 0x0000000000017941 */ /* 0x000fea0003800000 */
.L_x_168:
[----:B------:R-:W-:Y:S01]  /*4cc0*/  @!P3 IMAD R91, R91, R120, R3 ;  /* 0x000000785b5bb224 */ /* 0x000fe200078e0203 */
[----:B------:R-:W-:Y:S04]  /*4cd0*/  BSSY B1, `(.L_x_170) ;  /* 0x0000006000017945 */ /* 0x000fe80003800000 */
[----:B------:R0:W-:Y:S01]  /*4ce0*/  @!P3 STG.E.U8 desc[UR36][R6.64+0x81], R91 ;  /* 0x0000815b0600b986 */ /* 0x0001e2000c101124 */
[----:B------:R-:W-:Y:S05]  /*4cf0*/  @P5 BRA `(.L_x_171) ;  /* 0x00000000000c5947 */ /* 0x000fea0003800000 */
[----:B------:R-:W5:Y:S02]  /*4d00*/  LDG.E.U8 R131, desc[UR36][R8.64+0x88] ;  /* 0x0000882408837981 */ /* 0x000f64000c1e1100 */
[----:B-----5:R-:W-:-:S05]  /*4d10*/  PRMT R0, R131, 0x8880, RZ ;  /* 0x0000888083007816 */ /* 0x020fca00000000ff */
[----:B------:R-:W-:-:S07]  /*4d20*/  IMAD R3, R0, R121, RZ ;  /* 0x0000007900037224 */ /* 0x000fce00078e02ff */
.L_x_171:
[----:B------:R-:W-:Y:S05]  /*4d30*/  BSYNC B1 ;  /* 0x0000000000017941 */ /* 0x000fea0003800000 */
.L_x_170:
[----:B---3--:R-:W-:Y:S01]  /*4d40*/  @!P5 IMAD R13, R92, R120, R3 ;  /* 0x000000785c0dd224 */ /* 0x008fe200078e0203 */
[----:B------:R-:W-:Y:S04]  /*4d50*/  BSSY B1, `(.L_x_172) ;  /* 0x0000006000017945 */ /* 0x000fe80003800000 */
[----:B------:R3:W-:Y:S01]  /*4d60*/  @!P5 STG.E.U8 desc[UR36][R4.64+0x88], R13 ;  /* 0x0000880d0400d986 */ /* 0x0007e2000c101124 */
[----:B------:R-:W-:Y:S05]  /*4d70*/  @P2 BRA `(.L_x_173) ;  /* 0x00000000000c2947 */ /* 0x000fea0003800000 */
[----:B------:R-:W5:Y:S02]  /*4d80*/  LDG.E.U8 R131, desc[UR36][R8.64+0x89] ;  /* 0x0000892408837981 */ /* 0x000f64000c1e1100 */
[----:B-----5:R-:W-:-:S05]  /*4d90*/  PRMT R0, R131, 0x8880, RZ ;  /* 0x0000888083007816 */ /* 0x020fca00000000ff */
[----:B------:R-:W-:-:S07]  /*4da0*/  IMAD R3, R0, R121, RZ ;  /* 0x0000007900037224 */ /* 0x000fce00078e02ff */
.L_x_173:
[----:B------:R-:W-:Y:S05]  /*4db0*/  BSYNC B1 ;  /* 0x0000000000017941 */ /* 0x000fea0003800000 */
.L_x_172:
        /* <DEDUP_REMOVED lines=11> */
.L_x_175:
[----:B------:R-:W-:Y:S05]  /*4e70*/  BSYNC B1 ;  /* 0x0000000000017941 */ /* 0x000fea0003800000 */
.L_x_174:
[----:B---3--:R-:W-:Y:S01]  /*4e80*/  @!P4 IMAD R13, R94, R120, R3 ;  /* 0x000000785e0dc224 */ /* 0x008fe200078e0203 */
[----:B------:R-:W-:Y:S04]  /*4e90*/  BSSY B1, `(.L_x_176) ;  /* 0x0000006000017945 */ /* 0x000fe80003800000 */
[----:B------:R3:W-:Y:S01]  /*4ea0*/  @!P4 STG.E.U8 desc[UR36][R6.64+0x88], R13 ;  /* 0x0000880d0600c986 */ /* 0x0007e2000c101124 */
[----:B------:R-:W-:Y:S05]  /*4eb0*/  @P3 BRA `(.L_x_177) ;  /* 0x00000000000c3947 */ /* 0x000fea0003800000 */
[----:B------:R-:W5:Y:S02]  /*4ec0*/  LDG.E.U8 R131, desc[UR36][R10.64+0x89] ;  /* 0x000089240a837981 */ /* 0x000f64000c1e1100 */
[----:B-----5:R-:W-:-:S05]  /*4ed0*/  PRMT R0, R131, 0x8880, RZ ;  /* 0x0000888083007816 */ /* 0x020fca00000000ff */
[----:B------:R-:W-:-:S07]  /*4ee0*/  IMAD R3, R0, R121, RZ ;  /* 0x0000007900037224 */ /* 0x000fce00078e02ff */
.L_x_177:
[----:B------:R-:W-:Y:S05]  /*4ef0*/  BSYNC B1 ;  /* 0x0000000000017941 */ /* 0x000fea0003800000 */
.L_x_176:
[----:B------:R-:W-:Y:S01]  /*4f00*/  @!P3 IMAD R95, R95, R120, R3 ;  /* 0x000000785f5fb224 */ /* 0x000fe200078e0203 */
[----:B------:R-:W-:Y:S04]  /*4f10*/  BSSY B1, `(.L_x_178) ;  /* 0x0000006000017945 */ /* 0x000fe80003800000 */
[----:B------:R0:W-:Y:S01]  /*4f20*/  @!P3 STG.E.U8 desc[UR36][R6.64+0x89], R95 ;  /* 0x0000895f0600b986 */ /* 0x0001e2000c101124 */
[----:B------:R-:W-:Y:S05]  /*4f30*/  @P5 BRA `(.L_x_179) ;  /* 0x00000000000c5947 */ /* 0x000fea0003800000 */
[----:B------:R-:W5:Y:S02]  /*4f40*/  LDG.E.U8 R131, desc[UR36][R8.64+0x90] ;  /* 0x0000902408837981 */ /* 0x000f64000c1e1100 */
[----:B-----5:R-:W-:-:S05]  /*4f50*/  PRMT R0, R131, 0x8880, RZ ;  /* 0x0000888083007816 */ /* 0x020fca00000000ff */
[----:B------:R-:W-:-:S07]  /*4f60*/  IMAD R3, R0, R121, RZ ;  /* 0x0000007900037224 */ /* 0x000fce00078e02ff */
.L_x_179:
[----:B------:R-:W-:Y:S05]  /*4f70*/  BSYNC B1 ;  /* 0x0000000000017941 */ /* 0x000fea0003800000 */
.L_x_178:
[----:B---3--:R-:W-:Y:S01]  /*4f80*/  @!P5 IMAD R13, R96, R120, R3 ;  /* 0x00000078600dd224 */ /* 0x008fe200078e0203 */
[----:B------:R-:W-:Y:S04]  /*4f90*/  BSSY B1, `(.L_x_180) ;  /* 0x0000006000017945 */ /* 0x000fe80003800000 */
[----:B------:R3:W-:Y:S01]  /*4fa0*/  @!P5 STG.E.U8 desc[UR36][R4.64+0x90], R13 ;  /* 0x0000900d0400d986 */ /* 0x0007e2000c101124 */
[----:B------:R-:W-:Y:S05]  /*4fb0*/  @P2 BRA `(.L_x_181) ;  /* 0x00000000000c2947 */ /* 0x000fea0003800000 */
[----:B------:R-:W5:Y:S02]  /*4fc0*/  LDG.E.U8 R131, desc[UR36][R8.64+0x91] ;  /* 0x0000912408837981 */ /* 0x000f64000c1e1100 */
[----:B-----5:R-:W-:-:S05]  /*4fd0*/  PRMT R0, R131, 0x8880, RZ ;  /* 0x0000888083007816 */ /* 0x020fca00000000ff */
[----:B------:R-:W-:-:S07]  /*4fe0*/  IMAD R3, R0, R121, RZ ;  /* 0x0000007900037224 */ /* 0x000fce00078e02ff */
.L_x_181:
[----:B------:R-:W-:Y:S05]  /*4ff0*/  BSYNC B1 ;  /* 0x0000000000017941 */ /* 0x000fea0003800000 */
.L_x_180:
        /* <DEDUP_REMOVED lines=11> */
.L_x_183:
[----:B------:R-:W-:Y:S05]  /*50b0*/  BSYNC B1 ;  /* 0x0000000000017941 */ /* 0x000fea0003800000 */
.L_x_182:
[----:B---3--:R-:W-:Y:S01]  /*50c0*/  @!P4 IMAD R13, R98, R120, R3 ;  /* 0x00000078620dc224 */ /* 0x008fe200078e0203 */
[----:B------:R-:W-:Y:S04]  /*50d0*/  BSSY B1, `(.L_x_184) ;  /* 0x0000006000017945 */ /* 0x000fe80003800000 */
[----:B------:R3:W-:Y:S01]  /*50e0*/  @!P4 STG.E.U8 desc[UR36][R6.64+0x90], R13 ;  /* 0x0000900d0600c986 */ /* 0x0007e2000c101124 */
[----:B------:R-:W-:Y:S05]  /*50f0*/  @P3 BRA `(.L_x_185) ;  /* 0x00000000000c3947 */ /* 0x000fea0003800000 */
[----:B------:R-:W5:Y:S02]  /*5100*/  LDG.E.U8 R131, desc[UR36][R10.64+0x91] ;  /* 0x000091240a837981 */ /* 0x000f64000c1e1100 */
[----:B-----5:R-:W-:-:S05]  /*5110*/  PRMT R0, R131, 0x8880, RZ ;  /* 0x0000888083007816 */ /* 0x020fca00000000ff */
[----:B------:R-:W-:-:S07]  /*5120*/  IMAD R3, R0, R121, RZ ;  /* 0x0000007900037224 */ /* 0x000fce00078e02ff */
.L_x_185:
[----:B------:R-:W-:Y:S05]  /*5130*/  BSYNC B1 ;  /* 0x0000000000017941 */ /* 0x000fea0003800000 */
.L_x_184:
[----:B------:R-:W-:Y:S01]  /*5140*/  @!P3 IMAD R99, R99, R120, R3 ;  /* 0x000000786363b224 */ /* 0x000fe200078e0203 */
[----:B------:R-:W-:Y:S04]  /*5150*/  BSSY B1, `(.L_x_186) ;  /* 0x0000006000017945 */ /* 0x000fe80003800000 */
[----:B------:R0:W-:Y:S01]  /*5160*/  @!P3 STG.E.U8 desc[UR36][R6.64+0x91], R99 ;  /* 0x000091630600b986 */ /* 0x0001e2000c101124 */
[----:B------:R-:W-:Y:S05]  /*5170*/  @P5 BRA `(.L_x_187) ;  /* 0x00000000000c5947 */ /* 0x000fea0003800000 */
[----:B------:R-:W5:Y:S02]  /*5180*/  LDG.E.U8 R131, desc[UR36][R8.64+0x98] ;  /* 0x0000982408837981 */ /* 0x000f64000c1e1100 */
[----:B-----5:R-:W-:-:S05]  /*5190*/  PRMT R0, R131, 0x8880, RZ ;  /* 0x0000888083007816 */ /* 0x020fca00000000ff */
[----:B------:R-:W-:-:S07]  /*51a0*/  IMAD R3, R0, R121, RZ ;  /* 0x0000007900037224 */ /* 0x000fce00078e02ff */
.L_x_187:
[----:B------:R-:W-:Y:S05]  /*51b0*/  BSYNC B1 ;  /* 0x0000000000017941 */ /* 0x000fea0003800000 */
.L_x_186:
[----:B---3--:R-:W-:Y:S01]  /*51c0*/  @!P5 IMAD R13, R100, R120, R3 ;  /* 0x00000078640dd224 */ /* 0x008fe200078e0203 */
[----:B------:R-:W-:Y:S04]  /*51d0*/  BSSY B1, `(.L_x_188) ;  /* 0x0000006000017945 */ /* 0x000fe80003800000 */
[----:B------:R3:W-:Y:S01]  /*51e0*/  @!P5 STG.E.U8 desc[UR36][R4.64+0x98], R13 ;  /* 0x0000980d0400d986 */ /* 0x0007e2000c101124 */
[----:B------:R-:W-:Y:S05]  /*51f0*/  @P2 BRA `(.L_x_189) ;  /* 0x00000000000c2947 */ /* 0x000fea0003800000 */
[----:B------:R-:W5:Y:S02]  /*5200*/  LDG.E.U8 R131, desc[UR36][R8.64+0x99] ;  /* 0x0000992408837981 */ /* 0x000f64000c1e1100 */
[----:B-----5:R-:W-:-:S05]  /*5210*/  PRMT R0, R131, 0x8880, RZ ;  /* 0x0000888083007816 */ /* 0x020fca00000000ff */
[----:B------:R-:W-:-:S07]  /*5220*/  IMAD R3, R0, R121, RZ ;  /* 0x0000007900037224 */ /* 0x000fce00078e02ff */
.L_x_189:
[----:B------:R-:W-:Y:S05]  /*5230*/  BSYNC B1 ;  /* 0x0000000000017941 */ /* 0x000fea0003800000 */
.L_x_188:
        /* <DEDUP_REMOVED lines=11> */
.L_x_191:
[----:B------:R-:W-:Y:S05]  /*52f0*/  BSYNC B1 ;  /* 0x0000000000017941 */ /* 0x000fea0003800000 */
.L_x_190:
[----:B---3--:R-:W-:Y:S01]  /*5300*/  @!P4 IMAD R13, R102, R120, R3 ;  /* 0x00000078660dc224 */ /* 0x008fe200078e0203 */
[----:B------:R-:W-:Y:S04]  /*5310*/  BSSY B1, `(.L_x_192) ;  /* 0x0000006000017945 */ /* 0x000fe80003800000 */
[----:B------:R3:W-:Y:S01]  /*5320*/  @!P4 STG.E.U8 desc[UR36][R6.64+0x98], R13 ;  /* 0x0000980d0600c986 */ /* 0x0007e2000c101124 */
[----:B------:R-:W-:Y:S05]  /*5330*/  @P3 BRA `(.L_x_193) ;  /* 0x00000000000c3947 */ /* 0x000fea0003800000 */
[----:B------:R-:W5:Y:S02]  /*5340*/  LDG.E.U8 R131, desc[UR36][R10.64+0x99] ;  /* 0x000099240a837981 */ /* 0x000f64000c1e1100 */
[----:B-----5:R-:W-:-:S05]  /*5350*/  PRMT R0, R131, 0x8880, RZ ;  /* 0x0000888083007816 */ /* 0x020fca00000000ff */
[----:B------:R-:W-:-:S07]  /*5360*/  IMAD R3, R0, R121, RZ ;  /* 0x0000007900037224 */ /* 0x000fce00078e02ff */
.L_x_193:
[----:B------:R-:W-:Y:S05]  /*5370*/  BSYNC B1 ;  /* 0x0000000000017941 */ /* 0x000fea0003800000 */
.L_x_192:
[----:B------:R-:W-:Y:S01]  /*5380*/  @!P3 IMAD R103, R103, R120, R3 ;  /* 0x000000786767b224 */ /* 0x000fe200078e0203 */
[----:B------:R-:W-:Y:S04]  /*5390*/  BSSY B1, `(.L_x_194) ;  /* 0x0000006000017945 */ /* 0x000fe80003800000 */
[----:B------:R0:W-:Y:S01]  /*53a0*/  @!P3 STG.E.U8 desc[UR36][R6.64+0x99], R103 ;  /* 0x000099670600b986 */ /* 0x0001e2000c101124 */
[----:B------:R-:W-:Y:S05]  /*53b0*/  @P5 BRA `(.L_x_195) ;  /* 0x00000000000c5947 */ /* 0x000fea0003800000 */
[----:B------:R-:W5:Y:S02]  /*53c0*/  LDG.E.U8 R131, desc[UR36][R8.64+0xa0] ;  /* 0x0000a02408837981 */ /* 0x000f64000c1e1100 */
[----:B-----5:R-:W-:-:S05]  /*53d0*/  PRMT R0, R131, 0x8880, RZ ;  /* 0x0000888083007816 */ /* 0x020fca00000000ff */
[----:B------:R-:W-:-:S07]  /*53e0*/  IMAD R3, R0, R121, RZ ;  /* 0x0000007900037224 */ /* 0x000fce00078e02ff */
.L_x_195:
[----:B------:R-:W-:Y:S05]  /*53f0*/  BSYNC B1 ;  /* 0x0000000000017941 */ /* 0x000fea0003800000 */
.L_x_194:
[----:B---3--:R-:W-:Y:S01]  /*5400*/  @!P5 IMAD R13, R104, R120, R3 ;  /* 0x00000078680dd224 */ /* 0x008fe200078e0203 */
[----:B------:R-:W-:Y:S04]  /*5410*/  BSSY B1, `(.L_x_196) ;  /* 0x0000006000017945 */ /* 0x000fe80003800000 */
[----:B------:R3:W-:Y:S01]  /*5420*/  @!P5 STG.E.U8 desc[UR36][R4.64+0xa0], R13 ;  /* 0x0000a00d0400d986 */ /* 0x0007e2000c101124 */
[----:B------:R-:W-:Y:S05]  /*5430*/  @P2 BRA `(.L_x_197) ;  /* 0x00000000000c2947 */ /* 0x000fea0003800000 */
[----:B------:R-:W5:Y:S02]  /*5440*/  LDG.E.U8 R131, desc[UR36][R8.64+0xa1] ;  /* 0x0000a12408837981 */ /* 0x000f64000c1e1100 */
[----:B-----5:R-:W-:-:S05]  /*5450*/  PRMT R0, R131, 0x8880, RZ ;  /* 0x0000888083007816 */ /* 0x020fca00000000ff */
[----:B------:R-:W-:-:S07]  /*5460*/  IMAD R3, R0, R121, RZ ;  /* 0x0000007900037224 */ /* 0x000fce00078e02ff */
.L_x_197:
[----:B------:R-:W-:Y:S05]  /*5470*/  BSYNC B1 ;  /* 0x0000000000017941 */ /* 0x000fea0003800000 */
.L_x_196:
        /* <DEDUP_REMOVED lines=11> */
.L_x_199:
[----:B------:R-:W-:Y:S05]  /*5530*/  BSYNC B1 ;  /* 0x0000000000017941 */ /* 0x000fea0003800000 */
.L_x_198:
[----:B---3--:R-:W-:Y:S01]  /*5540*/  @!P4 IMAD R13, R106, R120, R3 ;  /* 0x000000786a0dc224 */ /* 0x008fe200078e0203 */
[----:B------:R-:W-:Y:S04]  /*5550*/  BSSY B1, `(.L_x_200) ;  /* 0x0000006000017945 */ /* 0x000fe80003800000 */
[----:B------:R3:W-:Y:S01]  /*5560*/  @!P4 STG.E.U8 desc[UR36][R6.64+0xa0], R13 ;  /* 0x0000a00d0600c986 */ /* 0x0007e2000c101124 */
[----:B------:R-:W-:Y:S05]  /*5570*/  @P3 BRA `(.L_x_201) ;  /* 0x00000000000c3947 */ /* 0x000fea0003800000 */
[----:B------:R-:W5:Y:S02]  /*5580*/  LDG.E.U8 R131, desc[UR36][R10.64+0xa1] ;  /* 0x0000a1240a837981 */ /* 0x000f64000c1e1100 */
[----:B-----5:R-:W-:-:S05]  /*5590*/  PRMT R0, R131, 0x8880, RZ ;  /* 0x0000888083007816 */ /* 0x020fca00000000ff */
[----:B------:R-:W-:-:S07]  /*55a0*/  IMAD R3, R0, R121, RZ ;  /* 0x0000007900037224 */ /* 0x000fce00078e02ff */
.L_x_201:
[----:B------:R-:W-:Y:S05]  /*55b0*/  BSYNC B1 ;  /* 0x0000000000017941 */ /* 0x000fea0003800000 */
.L_x_200:
[----:B------:R-:W-:Y:S01]  /*55c0*/  @!P3 IMAD R107, R107, R120, R3 ;  /* 0x000000786b6bb224 */ /* 0x000fe200078e0203 */
[----:B------:R-:W-:Y:S04]  /*55d0*/  BSSY B1, `(.L_x_202) ;  /* 0x0000006000017945 */ /* 0x000fe80003800000 */
[----:B------:R0:W-:Y:S01]  /*55e0*/  @!P3 STG.E.U8 desc[UR36][R6.64+0xa1], R107 ;  /* 0x0000a16b0600b986 */ /* 0x0001e2000c101124 */
[----:B------:R-:W-:Y:S05]  /*55f0*/  @P5 BRA `(.L_x_203) ;  /* 0x00000000000c5947 */ /* 0x000fea0003800000 */
[----:B------:R-:W5:Y:S02]  /*5600*/  LDG.E.U8 R131, desc[UR36][R8.64+0xa8] ;  /* 0x0000a82408837981 */ /* 0x000f64000c1e1100 */
[----:B-----5:R-:W-:-:S05]  /*5610*/  PRMT R0, R131, 0x8880, RZ ;  /* 0x0000888083007816 */ /* 0x020fca00000000ff */
[----:B------:R-:W-:-:S07]  /*5620*/  IMAD R3, R0, R121, RZ ;  /* 0x0000007900037224 */ /* 0x000fce00078e02ff */
.L_x_203:
[----:B------:R-:W-:Y:S05]  /*5630*/  BSYNC B1 ;  /* 0x0000000000017941 */ /* 0x000fea0003800000 */
.L_x_202:
[----:B---3--:R-:W-:Y:S01]  /*5640*/  @!P5 IMAD R13, R108, R120, R3 ;  /* 0x000000786c0dd224 */ /* 0x008fe200078e0203 */
[----:B------:R-:W-:Y:S04]  /*5650*/  BSSY B1, `(.L_x_204) ;  /* 0x0000006000017945 */ /* 0x000fe80003800000 */
[----:B------:R3:W-:Y:S01]  /*5660*/  @!P5 STG.E.U8 desc[UR36][R4.64+0xa8], R13 ;  /* 0x0000a80d0400d986 */ /* 0x0007e2000c101124 */
[----:B------:R-:W-:Y:S05]  /*5670*/  @P2 BRA `(.L_x_205) ;  /* 0x00000000000c2947 */ /* 0x000fea0003800000 */
[----:B------:R-:W5:Y:S02]  /*5680*/  LDG.E.U8 R131, desc[UR36][R8.64+0xa9] ;  /* 0x0000a92408837981 */ /* 0x000f64000c1e1100 */
[----:B-----5:R-:W-:-:S05]  /*5690*/  PRMT R0, R131, 0x8880, RZ ;  /* 0x0000888083007816 */ /* 0x020fca00000000ff */
[----:B------:R-:W-:-:S07]  /*56a0*/  IMAD R3, R0, R121, RZ ;  /* 0x0000007900037224 */ /* 0x000fce00078e02ff */
.L_x_205:
[----:B------:R-:W-:Y:S05]  /*56b0*/  BSYNC B1 ;  /* 0x0000000000017941 */ /* 0x000fea0003800000 */
.L_x_204:
        /* <DEDUP_REMOVED lines=11> */
.L_x_207:
[----:B------:R-:W-:Y:S05]  /*5770*/  BSYNC B1 ;  /* 0x0000000000017941 */ /* 0x000fea0003800000 */
.L_x_206:
[----:B---3--:R-:W-:Y:S01]  /*5780*/  @!P4 IMAD R13, R110, R120, R3 ;  /* 0x000000786e0dc224 */ /* 0x008fe200078e0203 */
[----:B------:R-:W-:Y:S04]  /*5790*/  BSSY B1, `(.L_x_208) ;  /* 0x0000006000017945 */ /* 0x000fe80003800000 */
[----:B------:R3:W-:Y:S01]  /*57a0*/  @!P4 STG.E.U8 desc[UR36][R6.64+0xa8], R13 ;  /* 0x0000a80d0600c986 */ /* 0x0007e2000c101124 */
[----:B------:R-:W-:Y:S05]  /*57b0*/  @P3 BRA `(.L_x_209) ;  /* 0x00000000000c3947 */ /* 0x000fea0003800000 */
[----:B------:R-:W5:Y:S02]  /*57c0*/  LDG.E.U8 R131, desc[UR36][R10.64+0xa9] ;  /* 0x0000a9240a837981 */ /* 0x000f64000c1e1100 */
[----:B-----5:R-:W-:-:S05]  /*57d0*/  PRMT R0, R131, 0x8880, RZ ;  /* 0x0000888083007816 */ /* 0x020fca00000000ff */
[----:B------:R-:W-:-:S07]  /*57e0*/  IMAD R3, R0, R121, RZ ;  /* 0x0000007900037224 */ /* 0x000fce00078e02ff */
.L_x_209:
[----:B------:R-:W-:Y:S05]  /*57f0*/  BSYNC B1 ;  /* 0x0000000000017941 */ /* 0x000fea0003800000 */
.L_x_208:
[----:B------:R-:W-:Y:S01]  /*5800*/  @!P3 IMAD R111, R111, R120, R3 ;  /* 0x000000786f6fb224 */ /* 0x000fe200078e0203 */
[----:B------:R-:W-:Y:S04]  /*5810*/  BSSY B1, `(.L_x_210) ;  /* 0x0000006000017945 */ /* 0x000fe80003800000 */
[----:B------:R0:W-:Y:S01]  /*5820*/  @!P3 STG.E.U8 desc[UR36][R6.64+0xa9], R111 ;  /* 0x0000a96f0600b986 */ /* 0x0001e2000c101124 */
[----:B------:R-:W-:Y:S05]  /*5830*/  @P5 BRA `(.L_x_211) ;  /* 0x00000000000c5947 */ /* 0x000fea0003800000 */
[----:B------:R-:W5:Y:S02]  /*5840*/  LDG.E.U8 R131, desc[UR36][R8.64+0xb0] ;  /* 0x0000b02408837981 */ /* 0x000f64000c1e1100 */
[----:B-----5:R-:W-:-:S05]  /*5850*/  PRMT R0, R131, 0x8880, RZ ;  /* 0x0000888083007816 */ /* 0x020fca00000000ff */
[----:B------:R-:W-:-:S07]  /*5860*/  IMAD R3, R0, R121, RZ ;  /* 0x0000007900037224 */ /* 0x000fce00078e02ff */
.L_x_211:
[----:B------:R-:W-:Y:S05]  /*5870*/  BSYNC B1 ;  /* 0x0000000000017941 */ /* 0x000fea0003800000 */
.L_x_210:
[----:B---3--:R-:W-:Y:S01]  /*5880*/  @!P5 IMAD R13, R112, R120, R3 ;  /* 0x00000078700dd224 */ /* 0x008fe200078e0203 */
[----:B------:R-:W-:Y:S04]  /*5890*/  BSSY B1, `(.L_x_212) ;  /* 0x0000006000017945 */ /* 0x000fe80003800000 */
[----:B------:R3:W-:Y:S01]  /*58a0*/  @!P5 STG.E.U8 desc[UR36][R4.64+0xb0], R13 ;  /* 0x0000b00d0400d986 */ /* 0x0007e2000c101124 */
[----:B------:R-:W-:Y:S05]  /*58b0*/  @P2 BRA `(.L_x_213) ;  /* 0x00000000000c2947 */ /* 0x000fea0003800000 */
[----:B------:R-:W5:Y:S02]  /*58c0*/  LDG.E.U8 R131, desc[UR36][R8.64+0xb1] ;  /* 0x0000b12408837981 */ /* 0x000f64000c1e1100 */
[----:B-----5:R-:W-:-:S05]  /*58d0*/  PRMT R0, R131, 0x8880, RZ ;  /* 0x0000888083007816 */ /* 0x020fca00000000ff */
[----:B------:R-:W-:-:S07]  /*58e0*/  IMAD R3, R0, R121, RZ ;  /* 0x0000007900037224 */ /* 0x000fce00078e02ff */
.L_x_213:
[----:B------:R-:W-:Y:S05]  /*58f0*/  BSYNC B1 ;  /* 0x0000000000017941 */ /* 0x000fea0003800000 */
.L_x_212:
[----:B------:R-:W-:Y:S01]  /*5900*/  ISETP.LT.OR P4, PT, R19, 0xb1, !P0 ;  /* 0x000000b11300780c */ /* 0x000fe20004781670 */
[----:B------:R-:W-:Y:S01]  /*5910*/  @!P2 IMAD R113, R113, R120, R3 ;  /* 0x000000787171a224 */ /* 0x000fe200078e0203 */
[----:B------:R-:W-:Y:S01]  /*5920*/  BSSY B1, `(.L_x_214) ;  /* 0x000000a000017945 */ /* 0x000fe20003800000 */
[C---:B------:R-:W-:Y:S02]  /*5930*/  ISETP.LT.OR P3, PT, R19.reuse, 0xb2, !P0 ;  /* 0x000000b21300780c */ /* 0x040fe40004761670 */
[C---:B------:R-:W-:Y:S01]  /*5940*/  ISETP.LT.OR P5, PT, R19.reuse, 0xb9, !P0 ;  /* 0x000000b91300780c */ /* 0x040fe200047a1670 */
[----:B------:R0:W-:Y:S01]  /*5950*/  @!P2 STG.E.U8 desc[UR36][R4.64+0xb1], R113 ;  /* 0x0000b1710400a986 */ /* 0x0001e2000c101124 */
[C---:B------:R-:W-:Y:S02]  /*5960*/  ISETP.LT.OR P2, PT, R19.reuse, 0xb9, !P1 ;  /* 0x000000b91300780c */ /* 0x040fe40004f41670 */
[----:B------:R-:W-:-:S04]  /*5970*/  ISETP.LT.OR P1, PT, R19, 0xba, !P1 ;  /* 0x000000ba1300780c */ /* 0x000fc80004f21670 */
[----:B------:R-:W-:Y:S09]  /*5980*/  @P4 BRA `(.L_x_215) ;  /* 0x00000000000c4947 */ /* 0x000ff20003800000 */
[----:B------:R-:W5:Y:S02]  /*5990*/  LDG.E.U8 R131, desc[UR36][R10.64+0xb0] ;  /* 0x0000b0240a837981 */ /* 0x000f64000c1e1100 */
[----:B-----5:R-:W-:-:S05]  /*59a0*/  PRMT R0, R131, 0x8880, RZ ;  /* 0x0000888083007816 */ /* 0x020fca00000000ff */
[----:B------:R-:W-:-:S07]  /*59b0*/  IMAD R3, R0, R121, RZ ;  /* 0x0000007900037224 */ /* 0x000fce00078e02ff */
.L_x_215:
[----:B------:R-:W-:Y:S05]  /*59c0*/  BSYNC B1 ;  /* 0x0000000000017941 */ /* 0x000fea0003800000 */
.L_x_214:
[----:B---3--:R-:W-:Y:S01]  /*59d0*/  @!P4 IMAD R13, R114, R120, R3 ;  /* 0x00000078720dc224 */ /* 0x008fe200078e0203 */
[----:B------:R-:W-:Y:S04]  /*59e0*/  BSSY B1, `(.L_x_216) ;  /* 0x0000006000017945 */ /* 0x000fe80003800000 */
[----:B------:R3:W-:Y:S01]  /*59f0*/  @!P4 STG.E.U8 desc[UR36][R6.64+0xb0], R13 ;  /* 0x0000b00d0600c986 */ /* 0x0007e2000c101124 */
[----:B------:R-:W-:Y:S05]  /*5a00*/  @P3 BRA `(.L_x_217) ;  /* 0x00000000000c3947 */ /* 0x000fea0003800000 */
[----:B------:R-:W5:Y:S02]  /*5a10*/  LDG.E.U8 R131, desc[UR36][R10.64+0xb1] ;  /* 0x0000b1240a837981 */ /* 0x000f64000c1e1100 */
[----:B-----5:R-:W-:-:S05]  /*5a20*/  PRMT R0, R131, 0x8880, RZ ;  /* 0x0000888083007816 */ /* 0x020fca00000000ff */
[----:B------:R-:W-:-:S07]  /*5a30*/  IMAD R3, R0, R121, RZ ;  /* 0x0000007900037224 */ /* 0x000fce00078e02ff */
.L_x_217:
[----:B------:R-:W-:Y:S05]  /*5a40*/  BSYNC B1 ;  /* 0x0000000000017941 */ /* 0x000fea0003800000 */
.L_x_216:
[----:B------:R-:W-:Y:S01]  /*5a50*/  @!P3 IMAD R115, R115, R120, R3 ;  /* 0x000000787373b224 */ /* 0x000fe200078e0203 */
[----:B------:R-:W-:Y:S04]  /*5a60*/  BSSY B1, `(.L_x_218) ;  /* 0x0000006000017945 */ /* 0x000fe80003800000 */
[----:B------:R0:W-:Y:S01]  /*5a70*/  @!P3 STG.E.U8 desc[UR36][R6.64+0xb1], R115 ;  /* 0x0000b1730600b986 */ /* 0x0001e2000c101124 */
[----:B------:R-:W-:Y:S05]  /*5a80*/  @P2 BRA `(.L_x_219) ;  /* 0x00000000000c2947 */ /* 0x000fea0003800000 */
[----:B------:R-:W5:Y:S02]  /*5a90*/  LDG.E.U8 R131, desc[UR36][R8.64+0xb8] ;  /* 0x0000b82408837981 */ /* 0x000f64000c1e1100 */
[----:B-----5:R-:W-:-:S05]  /*5aa0*/  PRMT R0, R131, 0x8880, RZ ;  /* 0x0000888083007816 */ /* 0x020fca00000000ff */
[----:B------:R-:W-:-:S07]  /*5ab0*/  IMAD R3, R0, R121, RZ ;  /* 0x0000007900037224 */ /* 0x000fce00078e02ff */
.L_x_219:
[----:B------:R-:W-:Y:S05]  /*5ac0*/  BSYNC B1 ;  /* 0x0000000000017941 */ /* 0x000fea0003800000 */
.L_x_218:
[----:B---3--:R-:W-:Y:S01]  /*5ad0*/  @!P2 IMAD R13, R116, R120, R3 ;  /* 0x00000078740da224 */ /* 0x008fe200078e0203 */
[----:B------:R-:W-:Y:S04]  /*5ae0*/  BSSY B1, `(.L_x_220) ;  /* 0x0000006000017945 */ /* 0x000fe80003800000 */
[----:B------:R3:W-:Y:S01]  /*5af0*/  @!P2 STG.E.U8 desc[UR36][R4.64+0xb8], R13 ;  /* 0x0000b80d0400a986 */ /* 0x0007e2000c101124 */
[----:B------:R-:W-:Y:S05]  /*5b00*/  @P1 BRA `(.L_x_221) ;  /* 0x00000000000c1947 */ /* 0x000fea0003800000 */
[----:B------:R-:W5:Y:S02]  /*5b10*/  LDG.E.U8 R131, desc[UR36][R8.64+0xb9] ;  /* 0x0000b92408837981 */ /* 0x000f64000c1e1100 */
[----:B-----5:R-:W-:-:S05]  /*5b20*/  PRMT R0, R131, 0x8880, RZ ;  /* 0x0000888083007816 */ /* 0x020fca00000000ff */
[----:B------:R-:W-:-:S07]  /*5b30*/  IMAD R3, R0, R121, RZ ;  /* 0x0000007900037224 */ /* 0x000fce00078e02ff */
.L_x_221:
[----:B------:R-:W-:Y:S05]  /*5b40*/  BSYNC B1 ;  /* 0x0000000000017941 */ /* 0x000fea0003800000 */
.L_x_220:
[----:B------:R-:W-:Y:S01]  /*5b50*/  @!P1 IMAD R117, R117, R120, R3 ;  /* 0x0000007875759224 */ /* 0x000fe200078e0203 */
[----:B------:R-:W-:Y:S04]  /*5b60*/  BSSY B1, `(.L_x_222) ;  /* 0x0000006000017945 */ /* 0x000fe80003800000 */
[----:B------:R0:W-:Y:S01]  /*5b70*/  @!P1 STG.E.U8 desc[UR36][R4.64+0xb9], R117 ;  /* 0x0000b97504009986 */ /* 0x0001e2000c101124 */
[----:B------:R-:W-:Y:S05]  /*5b80*/  @P5 BRA `(.L_x_223) ;  /* 0x00000000000c5947 */ /* 0x000fea0003800000 */
[----:B------:R-:W5:Y:S02]  /*5b90*/  LDG.E.U8 R131, desc[UR36][R10.64+0xb8] ;  /* 0x0000b8240a837981 */ /* 0x000f64000c1e1100 */
[----:B-----5:R-:W-:-:S05]  /*5ba0*/  PRMT R0, R131, 0x8880, RZ ;  /* 0x0000888083007816 */ /* 0x020fca00000000ff */
[----:B------:R-:W-:-:S07]  /*5bb0*/  IMAD R3, R0, R121, RZ ;  /* 0x0000007900037224 */ /* 0x000fce00078e02ff */
.L_x_223:
[----:B------:R-:W-:Y:S05]  /*5bc0*/  BSYNC B1 ;  /* 0x0000000000017941 */ /* 0x000fea0003800000 */
.L_x_222:
[----:B0123--:R-:W-:Y:S01]  /*5bd0*/  @!P5 IMAD R5, R118, R120, R3 ;  /* 0x000000787605d224 */ /* 0x00ffe200078e0203 */
[----:B------:R-:W-:Y:S01]  /*5be0*/  ISETP.LT.OR P0, PT, R19, 0xba, !P0 ;  /* 0x000000ba1300780c */ /* 0x000fe20004701670 */
[----:B------:R-:W-:Y:S03]  /*5bf0*/  BSSY B1, `(.L_x_224) ;  /* 0x0000006000017945 */ /* 0x000fe60003800000 */
[----:B------:R0:W-:Y:S09]  /*5c00*/  @!P5 STG.E.U8 desc[UR36][R6.64+0xb8], R5 ;  /* 0x0000b8050600d986 */ /* 0x0001f2000c101124 */
[----:B------:R-:W-:Y:S05]  /*5c10*/  @P0 BRA `(.L_x_225) ;  /* 0x00000000000c0947 */ /* 0x000fea0003800000 */
[----:B------:R-:W2:Y:S02]  /*5c20*/  LDG.E.U8 R131, desc[UR36][R10.64+0xb9] ;  /* 0x0000b9240a837981 */ /* 0x000ea4000c1e1100 */
[----:B--2---:R-:W-:-:S05]  /*5c30*/  PRMT R0, R131, 0x8880, RZ ;  /* 0x0000888083007816 */ /* 0x004fca00000000ff */
[----:B------:R-:W-:-:S07]  /*5c40*/  IMAD R3, R0, R121, RZ ;  /* 0x0000007900037224 */ /* 0x000fce00078e02ff */
.L_x_225:
[----:B------:R-:W-:Y:S05]  /*5c50*/  BSYNC B1 ;  /* 0x0000000000017941 */ /* 0x000fea0003800000 */
.L_x_224:
[----:B------:R-:W-:Y:S01]  /*5c60*/  IMAD R3, R119, R120, R3 ;  /* 0x0000007877037224 */ /* 0x000fe200078e0203 */
[----:B------:R-:W-:Y:S06]  /*5c70*/  @P0 BRA `(.L_x_226) ;  /* 0x0000001000900947 */ /* 0x000fec0003800000 */
[----:B------:R1:W-:Y:S01]  /*5c80*/  STG.E.U8 desc[UR36][R6.64+0xb9], R3 ;  /* 0x0000b90306007986 */ /* 0x0003e2000c101124 */
[----:B------:R-:W-:Y:S05]  /*5c90*/  BRA `(.L_x_226) ;  /* 0x0000001000887947 */ /* 0x000fea0003800000 */
.L_x_33:
[C---:B------:R-:W-:Y:S02]  /*5ca0*/  ISETP.GE.AND P1, PT, R20.reuse, 0x1, PT ;  /* 0x000000011400780c */ /* 0x040fe40003f26270 */
[----:B------:R-:W-:Y:S02]  /*5cb0*/  ISETP.GE.AND P0, PT, R20, 0x9, PT ;  /* 0x000000091400780c */ /* 0x000fe40003f06270 */
[C---:B------:R-:W-:Y:S02]  /*5cc0*/  ISETP.LT.OR P4, PT, R19.reuse, 0x1, !P1 ;  /* 0x000000011300780c */ /* 0x040fe40004f81670 */
[C---:B------:R-:W-:Y:S02]  /*5cd0*/  ISETP.LT.OR P3, PT, R19.reuse, 0x2, !P1 ;  /* 0x000000021300780c */ /* 0x040fe40004f61670 */
[C---:B------:R-:W-:Y:S02]  /*5ce0*/  ISETP.LT.OR P2, PT, R19.reuse, 0x1, !P0 ;  /* 0x000000011300780c */ /* 0x040fe40004741670 */
[----:B------:R-:W-:-:S07]  /*5cf0*/  ISETP.LT.OR P5, PT, R19, 0x2, !P0 ;  /* 0x000000021300780c */ /* 0x000fce00047a1670 */
[-C--:B------:R-:W-:Y:S02]  /*5d00*/  @!P4 IMAD R3, R24, R120.reuse, RZ ;  /* 0x000000781803c224 */ /* 0x080fe400078e02ff */
[-C--:B------:R-:W-:Y:S02]  /*5d10*/  @!P3 IMAD R25, R25, R120.reuse, RZ ;  /* 0x000000781919b224 */ /* 0x080fe400078e02ff */
[-C--:B------:R-:W-:Y:S01]  /*5d20*/  @!P2 IMAD R9, R26, R120.reuse, RZ ;  /* 0x000000781a09a224 */ /* 0x080fe200078e02ff */
[----:B------:R0:W-:Y:S01]  /*5d30*/  @!P4 STG.E.U8 desc[UR36][R4.64], R3 ;  /* 0x000000030400c986 */ /* 0x0001e2000c101124 */
[----:B------:R-:W-:Y:S01]  /*5d40*/  ISETP.LT.OR P4, PT, R19, 0x9, !P1 ;  /* 0x000000091300780c */ /* 0x000fe20004f81670 */
[----:B------:R-:W-:Y:S02]  /*5d50*/  @!P5 IMAD R27, R27, R120, RZ ;  /* 0x000000781b1bd224 */ /* 0x000fe400078e02ff */
[----:B------:R-:W-:Y:S01]  /*5d60*/  @!P3 STG.E.U8 desc[UR36][R4.64+0x1], R25 ;  /* 0x000001190400b986 */ /* 0x000fe2000c101124 */
[----:B------:R-:W-:-:S03]  /*5d70*/  ISETP.LT.OR P3, PT, R19, 0xa, !P1 ;  /* 0x0000000a1300780c */ /* 0x000fc60004f61670 */
[----:B------:R1:W-:Y:S01]  /*5d80*/  @!P2 STG.E.U8 desc[UR36][R6.64], R9 ;  /* 0x000000090600a986 */ /* 0x0003e2000c101124 */
[----:B------:R-:W-:-:S03]  /*5d90*/  ISETP.LT.OR P2, PT, R19, 0x9, !P0 ;  /* 0x000000091300780c */ /* 0x000fc60004741670 */
[----:B------:R-:W-:Y:S01]  /*5da0*/  @!P5 STG.E.U8 desc[UR36][R6.64+0x1], R27 ;  /* 0x0000011b0600d986 */ /* 0x000fe2000c101124 */
[----:B------:R-:W-:Y:S01]  /*5db0*/  ISETP.LT.OR P5, PT, R19, 0xa, !P0 ;  /* 0x0000000a1300780c */ /* 0x000fe200047a1670 */
[----:B------:R-:W-:-:S04]  /*5dc0*/  @!P4 IMAD R11, R28, R120, RZ ;  /* 0x000000781c0bc224 */ /* 0x000fc800078e02ff */
[-C--:B------:R-:W-:Y:S01]  /*5dd0*/  @!P3 IMAD R29, R29, R120.reuse, RZ ;  /* 0x000000781d1db224 */ /* 0x080fe200078e02ff */
[----:B------:R-:W-:Y:S01]  /*5de0*/  @!P4 STG.E.U8 desc[UR36][R4.64+0x8], R11 ;  /* 0x0000080b0400c986 */ /* 0x000fe2000c101124 */
[C---:B------:R-:W-:Y:S02]  /*5df0*/  ISETP.LT.OR P4, PT, R19.reuse, 0x11, !P1 ;  /* 0x000000111300780c */ /* 0x040fe40004f81670 */
[-C--:B0-----:R-:W-:Y:S01]  /*5e00*/  @!P2 IMAD R3, R30, R120.reuse, RZ ;  /* 0x000000781e03a224 */ /* 0x081fe200078e02ff */
[----:B------:R-:W-:Y:S01]  /*5e10*/  @!P3 STG.E.U8 desc[UR36][R4.64+0x9], R29 ;  /* 0x0000091d0400b986 */ /* 0x000fe2000c101124 */
[----:B------:R-:W-:Y:S02]  /*5e20*/  ISETP.LT.OR P3, PT, R19, 0x12, !P1 ;  /* 0x000000121300780c */ /* 0x000fe40004f61670 */
[----:B------:R-:W-:Y:S01]  /*5e30*/  @!P5 IMAD R31, R31, R120, RZ ;  /* 0x000000781f1fd224 */ /* 0x000fe200078e02ff */
[----:B------:R0:W-:Y:S01]  /*5e40*/  @!P2 STG.E.U8 desc[UR36][R6.64+0x8], R3 ;  /* 0x000008030600a986 */ /* 0x0001e2000c101124 */
[----:B------:R-:W-:-:S03]  /*5e50*/  ISETP.LT.OR P2, PT, R19, 0x11, !P0 ;  /* 0x000000111300780c */ /* 0x000fc60004741670 */
[----:B------:R-:W-:Y:S01]  /*5e60*/  @!P5 STG.E.U8 desc[UR36][R6.64+0x9], R31 ;  /* 0x0000091f0600d986 */ /* 0x000fe2000c101124 */
[----:B------:R-:W-:Y:S01]  /*5e70*/  ISETP.LT.OR P5, PT, R19, 0x12, !P0 ;  /* 0x000000121300780c */ /* 0x000fe200047a1670 */
[----:B-1----:R-:W-:-:S04]  /*5e80*/  @!P4 IMAD R9, R32, R120, RZ ;  /* 0x000000782009c224 */ /* 0x002fc800078e02ff */
        /* <DEDUP_REMOVED lines=205> */
[----:B------:R1:W-:Y:S01]  /*6b60*/  @!P4 STG.E.U8 desc[UR36][R4.64+0x98], R11 ;  /* 0x0000980b0400c986 */ /* 0x0003e2000c101124 */
        /* <DEDUP_REMOVED lines=13> */
[-C--:B-1----:R-:W-:Y:S01]  /*6c40*/  @!P2 IMAD R11, R106, R120.reuse, RZ ;  /* 0x000000786a0ba224 */ /* 0x082fe200078e02ff */
[----:B------:R-:W-:Y:S01]  /*6c50*/  @!P3 STG.E.U8 desc[UR36][R4.64+0xa1], R105 ;  /* 0x0000a1690400b986 */ /* 0x000fe2000c101124 */
[----:B------:R-:W-:Y:S02]  /*6c60*/  ISETP.LT.OR P3, PT, R19, 0xaa, !P1 ;  /* 0x000000aa1300780c */ /* 0x000fe40004f61670 */
[----:B------:R-:W-:Y:S01]  /*6c70*/  @!P5 IMAD R107, R107, R120, RZ ;  /* 0x000000786b6bd224 */ /* 0x000fe200078e02ff */
[----:B------:R1:W-:Y:S01]  /*6c80*/  @!P2 STG.E.U8 desc[UR36][R6.64+0xa0], R11 ;  /* 0x0000a00b0600a986 */ /* 0x0003e2000c101124 */
[----:B------:R-:W-:-:S03]  /*6c90*/  ISETP.LT.OR P2, PT, R19, 0xa9, !P0 ;  /* 0x000000a91300780c */ /* 0x000fc60004741670 */
[----:B------:R-:W-:Y:S01]  /*6ca0*/  @!P5 STG.E.U8 desc[UR36][R6.64+0xa1], R107 ;  /* 0x0000a16b0600d986 */ /* 0x000fe2000c101124 */
[----:B------:R-:W-:Y:S01]  /*6cb0*/  ISETP.LT.OR P5, PT, R19, 0xaa, !P0 ;  /* 0x000000aa1300780c */ /* 0x000fe200047a1670 */
[----:B0-----:R-:W-:-:S04]  /*6cc0*/  @!P4 IMAD R3, R108, R120, RZ ;  /* 0x000000786c03c224 */ /* 0x001fc800078e02ff */
[-C--:B------:R-:W-:Y:S01]  /*6cd0*/  @!P3 IMAD R109, R109, R120.reuse, RZ ;  /* 0x000000786d6db224 */ /* 0x080fe200078e02ff */
[----:B------:R0:W-:Y:S01]  /*6ce0*/  @!P4 STG.E.U8 desc[UR36][R4.64+0xa8], R3 ;  /* 0x0000a8030400c986 */ /* 0x0001e2000c101124 */
[C---:B------:R-:W-:Y:S02]  /*6cf0*/  ISETP.LT.OR P4, PT, R19.reuse, 0xb2, !P1 ;  /* 0x000000b21300780c */ /* 0x040fe40004f81670 */
[-C--:B--2---:R-:W-:Y:S01]  /*6d00*/  @!P2 IMAD R9, R110, R120.reuse, RZ ;  /* 0x000000786e09a224 */ /* 0x084fe200078e02ff */
[----:B------:R-:W-:Y:S01]  /*6d10*/  @!P3 STG.E.U8 desc[UR36][R4.64+0xa9], R109 ;  /* 0x0000a96d0400b986 */ /* 0x000fe2000c101124 */
[----:B------:R-:W-:Y:S02]  /*6d20*/  ISETP.LT.OR P3, PT, R19, 0xb1, !P1 ;  /* 0x000000b11300780c */ /* 0x000fe40004f61670 */
[----:B------:R-:W-:Y:S01]  /*6d30*/  @!P5 IMAD R111, R111, R120, RZ ;  /* 0x000000786f6fd224 */ /* 0x000fe200078e02ff */
[----:B------:R-:W-:Y:S01]  /*6d40*/  @!P2 STG.E.U8 desc[UR36][R6.64+0xa8], R9 ;  /* 0x0000a8090600a986 */ /* 0x000fe2000c101124 */
[----:B------:R-:W-:-:S03]  /*6d50*/  ISETP.LT.OR P2, PT, R19, 0xb1, !P0 ;  /* 0x000000b11300780c */ /* 0x000fc60004741670 */
[----:B------:R-:W-:Y:S01]  /*6d60*/  @!P5 STG.E.U8 desc[UR36][R6.64+0xa9], R111 ;  /* 0x0000a96f0600d986 */ /* 0x000fe2000c101124 */
[----:B------:R-:W-:Y:S01]  /*6d70*/  ISETP.LT.OR P5, PT, R19, 0xb9, !P0 ;  /* 0x000000b91300780c */ /* 0x000fe200047a1670 */
[----:B------:R-:W-:-:S04]  /*6d80*/  @!P4 IMAD R113, R113, R120, RZ ;  /* 0x000000787171c224 */ /* 0x000fc800078e02ff */
[-C--:B-1----:R-:W-:Y:S01]  /*6d90*/  @!P3 IMAD R11, R112, R120.reuse, RZ ;  /* 0x00000078700bb224 */ /* 0x082fe200078e02ff */
[----:B------:R-:W-:Y:S01]  /*6da0*/  @!P4 STG.E.U8 desc[UR36][R4.64+0xb1], R113 ;  /* 0x0000b1710400c986 */ /* 0x000fe2000c101124 */
[C---:B------:R-:W-:Y:S02]  /*6db0*/  ISETP.LT.OR P4, PT, R19.reuse, 0xb2, !P0 ;  /* 0x000000b21300780c */ /* 0x040fe40004781670 */
[C---:B------:R-:W-:Y:S01]  /*6dc0*/  ISETP.LT.OR P0, PT, R19.reuse, 0xba, !P0 ;  /* 0x000000ba1300780c */ /* 0x040fe20004701670 */
[----:B------:R1:W-:Y:S01]  /*6dd0*/  @!P3 STG.E.U8 desc[UR36][R4.64+0xb0], R11 ;  /* 0x0000b00b0400b986 */ /* 0x0003e2000c101124 */
[C---:B------:R-:W-:Y:S01]  /*6de0*/  ISETP.LT.OR P3, PT, R19.reuse, 0xb9, !P1 ;  /* 0x000000b91300780c */ /* 0x040fe20004f61670 */
[----:B0-----:R-:W-:Y:S01]  /*6df0*/  @!P2 IMAD R3, R114, R120, RZ ;  /* 0x000000787203a224 */ /* 0x001fe200078e02ff */
[----:B------:R-:W-:-:S04]  /*6e00*/  ISETP.LT.OR P1, PT, R19, 0xba, !P1 ;  /* 0x000000ba1300780c */ /* 0x000fc80004f21670 */
[----:B------:R2:W-:Y:S03]  /*6e10*/  @!P2 STG.E.U8 desc[UR36][R6.64+0xb0], R3 ;  /* 0x0000b0030600a986 */ /* 0x0005e6000c101124 */
[-C--:B------:R-:W-:Y:S02]  /*6e20*/  @!P4 IMAD R115, R115, R120.reuse, RZ ;  /* 0x000000787373c224 */ /* 0x080fe400078e02ff */
[-C--:B-1----:R-:W-:Y:S02]  /*6e30*/  @!P5 IMAD R11, R118, R120.reuse, RZ ;  /* 0x00000078760bd224 */ /* 0x082fe400078e02ff */
[-C--:B------:R-:W-:Y:S01]  /*6e40*/  @!P3 IMAD R9, R116, R120.reuse, RZ ;  /* 0x000000787409b224 */ /* 0x080fe200078e02ff */
[----:B------:R2:W-:Y:S01]  /*6e50*/  @!P4 STG.E.U8 desc[UR36][R6.64+0xb1], R115 ;  /* 0x0000b1730600c986 */ /* 0x0005e2000c101124 */
[-C--:B------:R-:W-:Y:S02]  /*6e60*/  @!P1 IMAD R117, R117, R120.reuse, RZ ;  /* 0x0000007875759224 */ /* 0x080fe400078e02ff */
[----:B------:R-:W-:Y:S01]  /*6e70*/  @!P0 IMAD R119, R119, R120, RZ ;  /* 0x0000007877778224 */ /* 0x000fe200078e02ff */
[----:B------:R2:W-:Y:S04]  /*6e80*/  @!P3 STG.E.U8 desc[UR36][R4.64+0xb8], R9 ;  /* 0x0000b8090400b986 */ /* 0x0005e8000c101124 */
[----:B------:R2:W-:Y:S04]  /*6e90*/  @!P1 STG.E.U8 desc[UR36][R4.64+0xb9], R117 ;  /* 0x0000b97504009986 */ /* 0x0005e8000c101124 */
[----:B------:R2:W-:Y:S04]  /*6ea0*/  @!P5 STG.E.U8 desc[UR36][R6.64+0xb8], R11 ;  /* 0x0000b80b0600d986 */ /* 0x0005e8000c101124 */
[----:B------:R2:W-:Y:S02]  /*6eb0*/  @!P0 STG.E.U8 desc[UR36][R6.64+0xb9], R119 ;  /* 0x0000b97706008986 */ /* 0x0005e4000c101124 */
.L_x_226:
[----:B------:R-:W-:Y:S05]  /*6ec0*/  BSYNC B0 ;  /* 0x0000000000007941 */ /* 0x000fea0003800000 */
.L_x_32:
[----:B0-2---:R-:W2:Y:S01]  /*6ed0*/  LDL.64 R4, [R1] ;  /* 0x0000000001047983 */ /* 0x005ea20000100a00 */
[----:B------:R-:W-:Y:S01]  /*6ee0*/  ULDC.64 UR4, c[0x0][0x650] ;  /* 0x0001940000047ab9 */ /* 0x000fe20000000a00 */
[----:B------:R-:W-:Y:S02]  /*6ef0*/  IMAD.U32 R0, RZ, RZ, UR44 ;  /* 0x0000002cff007e24 */ /* 0x000fe4000f8e00ff */
[----:B------:R-:W-:Y:S02]  /*6f00*/  IMAD.MOV.U32 R22, RZ, RZ, -0x1 ;  /* 0xffffffffff167424 */ /* 0x000fe400078e00ff */
[----:B------:R0:W-:Y:S01]  /*6f10*/  SYNCS.ARRIVE.TRANS64.A1T0 RZ, [R0+UR46], RZ ;  /* 0x000000ff00ff79a7 */ /* 0x0001e2000810002e */
[----:B------:R-:W-:Y:S02]  /*6f20*/  IMAD.MOV.U32 R19, RZ, RZ, -0x1 ;  /* 0xffffffffff137424 */ /* 0x000fe400078e00ff */
[----:B------:R-:W-:Y:S01]  /*6f30*/  IMAD.MOV.U32 R18, RZ, RZ, -0x1 ;  /* 0xffffffffff127424 */ /* 0x000fe200078e00ff */
[----:B0-----:R-:W-:-:S02]  /*6f40*/  PRMT R0, RZ, 0x7610, R0 ;  /* 0x00007610ff007816 */ /* 0x001fc40000000000 */
[----:B--2---:R-:W-:-:S05]  /*6f50*/  LEA R16, P0, R4, R16, 0x1 ;  /* 0x0000001004107211 */ /* 0x004fca00078008ff */
[----:B------:R-:W-:Y:S01]  /*6f60*/  IMAD.X R17, R128, 0x1, R17, P0 ;  /* 0x0000000180117824 */ /* 0x000fe200000e0611 */
[----:B------:R-:W-:-:S04]  /*6f70*/  ISETP.GE.U32.AND P0, PT, R16, UR4, PT ;  /* 0x0000000410007c0c */ /* 0x000fc8000bf06070 */
[----:B------:R-:W-:-:S13]  /*6f80*/  ISETP.GE.U32.AND.EX P0, PT, R17, UR5, PT, P0 ;  /* 0x0000000511007c0c */ /* 0x000fda000bf06100 */
[----:B------:R-:W-:Y:S05]  /*6f90*/  @P0 BRA `(.L_x_227) ;  /* 0x0000000400500947 */ /* 0x000fea0003800000 */
[----:B------:R-:W0:Y:S01]  /*6fa0*/  LDC.64 R10, c[0x0][0x628] ;  /* 0x00018a00ff0a7b82 */ /* 0x000e220000000a00 */
[----:B------:R-:W2:Y:S01]  /*6fb0*/  S2R R19, SR_CTAID.X ;  /* 0x0000000000137919 */ /* 0x000ea20000002500 */
[----:B------:R-:W-:Y:S02]  /*6fc0*/  IMAD.MOV.U32 R8, RZ, RZ, R16 ;  /* 0x000000ffff087224 */ /* 0x000fe400078e0010 */
[----:B------:R-:W-:Y:S01]  /*6fd0*/  IMAD.MOV.U32 R9, RZ, RZ, R17 ;  /* 0x000000ffff097224 */ /* 0x000fe200078e0011 */
[----:B------:R-:W3:Y:S03]  /*6fe0*/  S2R R20, SR_CTAID.Y ;  /* 0x0000000000147919 */ /* 0x000ee60000002600 */
[----:B------:R-:W1:Y:S08]  /*6ff0*/  LDC R0, c[0x0][0x630] ;  /* 0x00018c00ff007b82 */ /* 0x000e700000000800 */
[----:B------:R-:W1:Y:S01]  /*7000*/  LDC.64 R14, c[0x0][0x620] ;  /* 0x00018800ff0e7b82 */ /* 0x000e620000000a00 */
[----:B0-----:R-:W-:-:S04]  /*7010*/  ISETP.NE.U32.AND P0, PT, R10, RZ, PT ;  /* 0x000000ff0a00720c */ /* 0x001fc80003f05070 */
[----:B------:R-:W-:-:S13]  /*7020*/  ISETP.NE.AND.EX P0, PT, R11, RZ, PT, P0 ;  /* 0x000000ff0b00720c */ /* 0x000fda0003f05300 */
[----:B-123--:R-:W-:Y:S05]  /*7030*/  @!P0 BRA `(.L_x_228) ;  /* 0x0000000000288947 */ /* 0x00efea0003800000 */
[----:B------:R-:W0:Y:S02]  /*7040*/  LDC R3, c[0x0][0x634] ;  /* 0x00018d00ff037b82 */ /* 0x000e240000000800 */
[----:B0-----:R-:W-:-:S05]  /*7050*/  IADD3 R3, P0, R16, R3, RZ ;  /* 0x0000000310037210 */ /* 0x001fca0007f1e0ff */
[----:B------:R-:W-:-:S04]  /*7060*/  IMAD.X R13, RZ, RZ, R17, P0 ;  /* 0x000000ffff0d7224 */ /* 0x000fc800000e0611 */
[----:B------:R-:W-:-:S04]  /*7070*/  IMAD.WIDE.U32 R4, R13, R10, RZ ;  /* 0x0000000a0d047225 */ /* 0x000fc800078e00ff */
[----:B----4-:R-:W-:-:S04]  /*7080*/  IMAD.WIDE.U32 R6, P0, R3, R11, R4 ;  /* 0x0000000b03067225 */ /* 0x010fc80007800004 */
[----:B------:R-:W-:-:S04]  /*7090*/  IMAD.WIDE.U32 R4, R3, R10, RZ ;  /* 0x0000000a03047225 */ /* 0x000fc800078e00ff */
[----:B------:R-:W-:Y:S01]  /*70a0*/  IMAD.X R9, RZ, RZ, RZ, P0 ;  /* 0x000000ffff097224 */ /* 0x000fe200000e06ff */
[----:B------:R-:W-:Y:S01]  /*70b0*/  IADD3 RZ, P0, R5, R6, RZ ;  /* 0x0000000605ff7210 */ /* 0x000fe20007f1e0ff */
[----:B------:R-:W-:-:S04]  /*70c0*/  IMAD.MOV.U32 R8, RZ, RZ, R7 ;  /* 0x000000ffff087224 */ /* 0x000fc800078e0007 */
[----:B------:R-:W-:-:S08]  /*70d0*/  IMAD.WIDE.U32.X R8, R13, R11, R8, P0 ;  /* 0x0000000b0d087225 */ /* 0x000fd000000e0408 */
.L_x_228:
[-CC-:B------:R-:W-:Y:S01]  /*70e0*/  SHF.R.U64 R18, R8, R0.reuse, R9.reuse ;  /* 0x0000000008127219 */ /* 0x180fe20000001209 */
[----:B------:R-:W0:Y:S01]  /*70f0*/  LDC.64 R24, c[0x0][0x640] ;  /* 0x00019000ff187b82 */ /* 0x000e220000000a00 */
[----:B------:R-:W-:Y:S01]  /*7100*/  SHF.R.U32.HI R0, RZ, R0, R9 ;  /* 0x00000000ff007219 */ /* 0x000fe20000011609 */
[----:B------:R-:W-:Y:S01]  /*7110*/  ULDC UR4, c[0x0][0x150] ;  /* 0x0000540000047ab9 */ /* 0x000fe20000000800 */
[----:B------:R-:W-:Y:S02]  /*7120*/  IADD3 R3, P0, RZ, -R18, RZ ;  /* 0x80000012ff037210 */ /* 0x000fe40007f1e0ff */
[----:B----4-:R-:W-:-:S03]  /*7130*/  I2FP.F32.U32 R7, R19 ;  /* 0x0000001300077245 */ /* 0x010fc60000201000 */
[----:B------:R-:W1:Y:S01]  /*7140*/  LDC R6, c[0x0][0x618] ;  /* 0x00018600ff067b82 */ /* 0x000e620000000800 */
[----:B------:R-:W-:Y:S02]  /*7150*/  IMAD.X R5, RZ, RZ, ~R0, P0 ;  /* 0x000000ffff057224 */ /* 0x000fe400000e0e00 */
[----:B------:R-:W-:Y:S01]  /*7160*/  FMUL R7, R7, UR4 ;  /* 0x0000000407077c20 */ /* 0x000fe20008400000 */
[----:B------:R-:W-:Y:S01]  /*7170*/  ULDC UR4, c[0x0][0x154] ;  /* 0x0000550000047ab9 */ /* 0x000fe20000000800 */
[-C--:B------:R-:W-:Y:S02]  /*7180*/  IMAD R0, R5, R14.reuse, RZ ;  /* 0x0000000e05007224 */ /* 0x080fe400078e02ff */
[C---:B------:R-:W-:Y:S01]  /*7190*/  IMAD.WIDE.U32 R4, R3.reuse, R14, R16 ;  /* 0x0000000e03047225 */ /* 0x040fe200078e0010 */
[----:B------:R-:W2:Y:S01]  /*71a0*/  LDC R8, c[0x0][0x608] ;  /* 0x00018200ff087b82 */ /* 0x000ea20000000800 */
[----:B------:R-:W3:Y:S02]  /*71b0*/  F2I.U32.TRUNC.NTZ R7, R7 ;  /* 0x0000000700077305 */ /* 0x000ee4000020f000 */
[----:B------:R-:W-:-:S04]  /*71c0*/  IMAD R3, R3, R15, R0 ;  /* 0x0000000f03037224 */ /* 0x000fc800078e0200 */
[----:B------:R-:W-:Y:S01]  /*71d0*/  IMAD.IADD R3, R5, 0x1, R3 ;  /* 0x0000000105037824 */ /* 0x000fe200078e0203 */
[----:B------:R-:W4:Y:S01]  /*71e0*/  LDC R22, c[0x0][0x658] ;  /* 0x00019600ff167b82 */ /* 0x000f220000000800 */
[----:B------:R-:W-:Y:S02]  /*71f0*/  I2FP.F32.U32 R5, R20 ;  /* 0x0000001400057245 */ /* 0x000fe40000201000 */
[----:B0-----:R-:W-:-:S04]  /*7200*/  ISETP.NE.U32.AND P0, PT, R24, RZ, PT ;  /* 0x000000ff1800720c */ /* 0x001fc80003f05070 */
[----:B------:R-:W-:Y:S01]  /*7210*/  ISETP.NE.AND.EX P0, PT, R25, RZ, PT, P0 ;  /* 0x000000ff1900720c */ /* 0x000fe20003f05300 */
[----:B------:R-:W0:Y:S01]  /*7220*/  LDC R0, c[0x0][0x144] ;  /* 0x00005100ff007b82 */ /* 0x000e220000000800 */
[-C--:B-1----:R-:W-:Y:S01]  /*7230*/  SHF.R.U64 R10, R4, R6.reuse, R3 ;  /* 0x00000006040a7219 */ /* 0x082fe20000001203 */
[----:B---3--:R-:W-:Y:S01]  /*7240*/  IMAD.MOV R7, RZ, RZ, -R7 ;  /* 0x000000ffff077224 */ /* 0x008fe200078e0a07 */
[----:B------:R-:W-:Y:S01]  /*7250*/  SHF.R.U32.HI R3, RZ, R6, R3 ;  /* 0x00000006ff037219 */ /* 0x000fe20000011603 */
[----:B------:R-:W-:-:S04]  /*7260*/  FMUL R6, R5, UR4 ;  /* 0x0000000405067c20 */ /* 0x000fc80008400000 */
[----:B------:R-:W1:Y:S01]  /*7270*/  LDC R15, c[0x0][0x148] ;  /* 0x00005200ff0f7b82 */ /* 0x000e620000000800 */
[----:B------:R3:W0:Y:S01]  /*7280*/  F2I.U32.TRUNC.NTZ R14, R6 ;  /* 0x00000006000e7305 */ /* 0x000622000020f000 */
[-CC-:B--2---:R-:W-:Y:S02]  /*7290*/  SHF.R.U64 R12, R10, R8.reuse, R3.reuse ;  /* 0x000000080a0c7219 */ /* 0x184fe40000001203 */
[----:B------:R-:W-:-:S04]  /*72a0*/  SHF.R.U32.HI R3, RZ, R8, R3 ;  /* 0x00000008ff037219 */ /* 0x000fc80000011603 */
[----:B------:R-:W2:Y:S01]  /*72b0*/  LDC R21, c[0x0][0x600] ;  /* 0x00018000ff157b82 */ /* 0x000ea20000000800 */
[-CC-:B----4-:R-:W-:Y:S02]  /*72c0*/  SHF.R.U64 R13, R12, R22.reuse, R3.reuse ;  /* 0x000000160c0d7219 */ /* 0x190fe40000001203 */
[----:B------:R-:W-:-:S03]  /*72d0*/  SHF.R.U32.HI R5, RZ, R22, R3 ;  /* 0x00000016ff057219 */ /* 0x000fc60000011603 */
[----:B------:R-:W-:Y:S02]  /*72e0*/  IMAD.MOV.U32 R4, RZ, RZ, R13 ;  /* 0x000000ffff047224 */ /* 0x000fe400078e000d */
[----:B------:R-:W4:Y:S01]  /*72f0*/  LDC R26, c[0x0][0x648] ;  /* 0x00019200ff1a7b82 */ /* 0x000f220000000800 */
[----:B0-----:R-:W-:-:S07]  /*7300*/  IMAD R22, R0, R7, R19 ;  /* 0x0000000700167224 */ /* 0x001fce00078e0213 */
[----:B------:R-:W0:Y:S08]  /*7310*/  LDC R27, c[0x0][0x638] ;  /* 0x00018e00ff1b7b82 */ /* 0x000e300000000800 */
[----:B------:R-:W0:Y:S01]  /*7320*/  LDC R28, c[0x0][0x610] ;  /* 0x00018400ff1c7b82 */ /* 0x000e220000000800 */
[----:B-1-3--:R-:W-:Y:S05]  /*7330*/  @!P0 BRA `(.L_x_229) ;  /* 0x0000000000288947 */ /* 0x00afea0003800000 */
[----:B------:R-:W1:Y:S02]  /*7340*/  LDC R0, c[0x0][0x64c] ;  /* 0x00019300ff007b82 */ /* 0x000e640000000800 */
[----:B-1----:R-:W-:-:S05]  /*7350*/  IADD3 R3, P0, R13, R0, RZ ;  /* 0x000000000d037210 */ /* 0x002fca0007f1e0ff */
        /* <DEDUP_REMOVED lines=8> */
.L_x_229:
[----:B------:R-:W-:Y:S01]  /*73e0*/  ISETP.NE.AND P0, PT, R2, 0x1, PT ;  /* 0x000000010200780c */ /* 0x000fe20003f05270 */
[----:B------:R-:W-:Y:S01]  /*73f0*/  IMAD.MOV R14, RZ, RZ, -R14 ;  /* 0x000000ffff0e7224 */ /* 0x000fe200078e0a0e */
[----:B----4-:R-:W-:Y:S01]  /*7400*/  SHF.R.U64 R0, R4, R26, R5 ;  /* 0x0000001a04007219 */ /* 0x010fe20000001205 */
[----:B--2---:R-:W-:Y:S01]  /*7410*/  VIADD R5, R21, 0xffffffff ;  /* 0xffffffff15057836 */ /* 0x004fe20000000000 */
[----:B------:R-:W-:-:S03]  /*7420*/  LOP3.LUT R3, R12, R129, RZ, 0xc0, !PT ;  /* 0x000000810c037212 */ /* 0x000fc600078ec0ff */
[----:B------:R-:W-:Y:S01]  /*7430*/  IMAD.MOV R4, RZ, RZ, -R0 ;  /* 0x000000ffff047224 */ /* 0x000fe200078e0a00 */
[----:B------:R-:W-:Y:S01]  /*7440*/  LOP3.LUT R5, R10, R5, RZ, 0xc0, !PT ;  /* 0x000000050a057212 */ /* 0x000fe200078ec0ff */
[----:B------:R-:W-:Y:S02]  /*7450*/  IMAD R3, R126, R0, R3 ;  /* 0x000000007e037224 */ /* 0x000fe400078e0203 */
[----:B0-----:R-:W-:Y:S02]  /*7460*/  IMAD R0, R4, R27, R13 ;  /* 0x0000001b04007224 */ /* 0x001fe400078e020d */
[----:B------:R-:W-:Y:S02]  /*7470*/  @P0 IMAD R22, R15, R14, R20 ;  /* 0x0000000e0f160224 */ /* 0x000fe400078e0214 */
[----:B------:R-:W-:Y:S02]  /*7480*/  IMAD.MOV.U32 R4, RZ, RZ, 0x1 ;  /* 0x00000001ff047424 */ /* 0x000fe400078e00ff */
[----:B------:R-:W-:-:S02]  /*7490*/  IMAD R22, R3, R28, R22 ;  /* 0x0000001c03167224 */ /* 0x000fc400078e0216 */
[----:B------:R-:W-:Y:S01]  /*74a0*/  IMAD R3, R0, R21, R5 ;  /* 0x0000001500037224 */ /* 0x000fe200078e0205 */
[----:B------:R-:W-:-:S04]  /*74b0*/  PRMT R0, R4, 0x7610, R0 ;  /* 0x0000761004007816 */ /* 0x000fc80000000000 */
[----:B------:R-:W-:Y:S02]  /*74c0*/  SEL R19, R3, R22, !P0 ;  /* 0x0000001603137207 */ /* 0x000fe40004000000 */
[----:B------:R-:W-:-:S07]  /*74d0*/  SEL R22, R22, R3, !P0 ;  /* 0x0000000316167207 */ /* 0x000fce0004000000 */
.L_x_227:
[----:B------:R-:W-:Y:S02]  /*74e0*/  LOP3.LUT P0, RZ, R0, 0xff, RZ, 0xc0, !PT ;  /* 0x000000ff00ff7812 */ /* 0x000fe4000780c0ff */
[----:B------:R-:W-:-:S11]  /*74f0*/  LOP3.LUT R132, R132, 0x1, RZ, 0x3c, !PT ;  /* 0x0000000184847812 */ /* 0x000fd600078e3cff */
[----:B------:R-:W-:Y:S05]  /*7500*/  @P0 BRA `(.L_x_230) ;  /* 0xffffff9c00e40947 */ /* 0x000fea000383ffff */
[----:B------:R-:W-:Y:S05]  /*7510*/  EXIT ;  /* 0x000000000000794d */ /* 0x000fea0003800000 */
.L_x_13:
[----:B------:R-:W-:-:S08]  /*7520*/  ISETP.NE.AND P0, PT, R14, RZ, PT ;  /* 0x000000ff0e00720c */ /* 0x000fd00003f05270 */
[----:B0-----:R-:W0:-:S00]  /*7530*/  USETMAXREG.DEALLOC.CTAPOOL 0x28 ;  /* 0x00000028000079c8 */ /* 0x001e0000080e0500 */
[----:B------:R-:W-:Y:S05]  /*7540*/  @P0 EXIT ;  /* 0x000000000000094d */ /* 0x000fea0003800000 */
[----:B0-----:R-:W-:Y:S01]  /*7550*/  LOP3.LUT P0, RZ, R3, 0xff, RZ, 0xc0, !PT ;  /* 0x000000ff03ff7812 */ /* 0x001fe2000780c0ff */
[----:B------:R-:W-:Y:S02]  /*7560*/  IMAD.MOV.U32 R3, RZ, RZ, 0x1 ;  /* 0x00000001ff037424 */ /* 0x000fe400078e00ff */
[----:B------:R-:W-:-:S10]  /*7570*/  IMAD.MOV.U32 R8, RZ, RZ, RZ ;  /* 0x000000ffff087224 */ /* 0x000fd400078e00ff */
[----:B------:R-:W-:Y:S05]  /*7580*/  @!P0 BRA `(.L_x_231) ;  /* 0x0000000c003c8947 */ /* 0x000fea0003800000 */
[----:B------:R-:W-:Y:S01]  /*7590*/  LOP3.LUT P0, RZ, R5, 0x1f, RZ, 0xc0, !PT ;  /* 0x0000001f05ff7812 */ /* 0x000fe2000780c0ff */
[----:B------:R-:W-:Y:S01]  /*75a0*/  ULDC UR5, c[0x0][0x658] ;  /* 0x0001960000057ab9 */ /* 0x000fe20000000800 */
[----:B------:R-:W-:Y:S01]  /*75b0*/  UMOV UR6, 0xffffffff ;  /* 0xffffffff00067882 */ /* 0x000fe20000000000 */
[----:B------:R-:W-:Y:S01]  /*75c0*/  BSSY B0, `(.L_x_231) ;  /* 0x00000cb000007945 */ /* 0x000fe20003800000 */
[----:B------:R-:W-:Y:S01]  /*75d0*/  USHF.L.U32 UR6, UR6, UR5, URZ ;  /* 0x0000000506067299 */ /* 0x000fe2000800063f */
[C---:B------:R-:W-:Y:S01]  /*75e0*/  ISETP.NE.AND P2, PT, R4.reuse, RZ, PT ;  /* 0x000000ff0400720c */ /* 0x040fe20003f45270 */
[----:B------:R-:W-:Y:S01]  /*75f0*/  UMOV UR7, 0x1 ;  /* 0x0000000100077882 */ /* 0x000fe20000000000 */
[----:B------:R-:W-:Y:S01]  /*7600*/  ISETP.NE.OR P0, PT, R4, RZ, !P0 ;  /* 0x000000ff0400720c */ /* 0x000fe20004705670 */
[----:B------:R-:W-:Y:S01]  /*7610*/  IMAD.MOV.U32 R10, RZ, RZ, 0x1 ;  /* 0x00000001ff0a7424 */ /* 0x000fe200078e00ff */
[----:B------:R-:W-:Y:S01]  /*7620*/  LOP3.LUT R9, R23, 0x2, RZ, 0xfc, !PT ;  /* 0x0000000217097812 */ /* 0x000fe200078efcff */
[----:B------:R-:W-:Y:S01]  /*7630*/  IMAD.MOV.U32 R3, RZ, RZ, 0x1 ;  /* 0x00000001ff037424 */ /* 0x000fe200078e00ff */
[----:B------:R-:W-:Y:S01]  /*7640*/  ULDC UR4, c[0x0][0x600] ;  /* 0x0001800000047ab9 */ /* 0x000fe20000000800 */
[----:B------:R-:W-:Y:S01]  /*7650*/  IMAD.MOV.U32 R8, RZ, RZ, RZ ;  /* 0x000000ffff087224 */ /* 0x000fe200078e00ff */
[----:B------:R-:W-:-:S02]  /*7660*/  USHF.L.U32 UR13, UR7, UR5, URZ ;  /* 0x00000005070d7299 */ /* 0x000fc4000800063f */
[----:B------:R-:W-:Y:S02]  /*7670*/  UIADD3 UR21, UR40, 0x1, URZ ;  /* 0x0000000128157890 */ /* 0x000fe4000fffe03f */
[----:B------:R-:W-:Y:S02]  /*7680*/  UIADD3 UR4, UR4, -0x1, URZ ;  /* 0xffffffff04047890 */ /* 0x000fe4000fffe03f */
[----:B------:R-:W-:Y:S01]  /*7690*/  ULOP3.LUT UR5, URZ, UR6, URZ, 0x33, !UPT ;  /* 0x000000063f057292 */ /* 0x000fe2000f8e333f */
[----:B------:R-:W-:-:S11]  /*76a0*/  ULDC.64 UR22, c[0x0][0x198] ;  /* 0x0000660000167ab9 */ /* 0x000fd60000000a00 */
.L_x_243:
[----:B------:R-:W-:-:S03]  /*76b0*/  UMOV UR6, 0xffffffff ;  /* 0xffffffff00067882 */ /* 0x000fc60000000000 */
[----:B------:R-:W-:Y:S05]  /*76c0*/  BRA.DIV UR6, `(.L_x_232) ;  /* 0x0000000e06e47947 */ /* 0x000fea000b800000 */
[----:B------:R-:W-:-:S13]  /*76d0*/  ELECT P6, URZ, PT ;  /* 0x00000000003f782f */ /* 0x000fda00038c0000 */
.L_x_255:
[----:B------:R-:W0:Y:S01]  /*76e0*/  LDC R4, c[0x0][0x28c] ;  /* 0x0000a300ff047b82 */ /* 0x000e220000000800 */
[----:B------:R-:W-:Y:S01]  /*76f0*/  BSSY B1, `(.L_x_233) ;  /* 0x0000043000017945 */ /* 0x000fe20003800000 */
[----:B0-----:R-:W-:-:S13]  /*7700*/  ISETP.LT.OR P6, PT, R4, 0x1, !P6 ;  /* 0x000000010400780c */ /* 0x001fda00077c1670 */
[----:B------:R-:W-:Y:S05]  /*7710*/  @P6 BRA `(.L_x_234) ;  /* 0x0000000400006947 */ /* 0x000fea0003800000 */
[----:B------:R-:W-:Y:S02]  /*7720*/  IMAD.SHL.U32 R22, R22, 0x40, RZ ;  /* 0x0000004016167824 */ /* 0x000fe400078e00ff */
[----:B------:R-:W-:Y:S02]  /*7730*/  IMAD R19, R19, 0xc0, RZ ;  /* 0x000000c013137824 */ /* 0x000fe400078e02ff */
[----:B------:R-:W-:Y:S02]  /*7740*/  IMAD.MOV.U32 R13, RZ, RZ, RZ ;  /* 0x000000ffff0d7224 */ /* 0x000fe400078e00ff */
[----:B------:R-:W-:Y:S02]  /*7750*/  IMAD.U32 R14, RZ, RZ, UR21 ;  /* 0x00000015ff0e7e24 */ /* 0x000fe4000f8e00ff */
[----:B------:R-:W-:Y:S02]  /*7760*/  IMAD.MOV.U32 R4, RZ, RZ, R3 ;  /* 0x000000ffff047224 */ /* 0x000fe400078e0003 */
[----:B------:R-:W-:-:S07]  /*7770*/  IMAD.MOV.U32 R5, RZ, RZ, R8 ;  /* 0x000000ffff057224 */ /* 0x000fce00078e0008 */
.L_x_238:
[----:B------:R-:W0:Y:S01]  /*7780*/  S2R R7, SR_CgaCtaId ;  /* 0x0000000000077919 */ /* 0x000e220000008800 */
[----:B------:R-:W-:-:S04]  /*7790*/  MOV R6, 0x400 ;  /* 0x0000040000067802 */ /* 0x000fc80000000f00 */
[----:B0-----:R-:W-:Y:S02]  /*77a0*/  LEA R12, R7, R6, 0x18 ;  /* 0x00000006070c7211 */ /* 0x001fe400078ec0ff */
[----:B------:R-:W-:Y:S01]  /*77b0*/  SHF.L.U32 R6, R4, 0x1f, RZ ;  /* 0x0000001f04067819 */ /* 0x000fe200000006ff */
[----:B------:R-:W0:Y:S02]  /*77c0*/  @!P2 LDC R7, c[0x0][0x500] ;  /* 0x00014000ff07ab82 */ /* 0x000e240000000800 */
[----:B------:R-:W-:-:S04]  /*77d0*/  IMAD R11, R5, 0x8, R12 ;  /* 0x00000008050b7824 */ /* 0x000fc800078e020c */
[----:B------:R-:W1:Y:S02]  /*77e0*/  SYNCS.PHASECHK.TRANS64.TRYWAIT P1, [R11+URZ+0x18], R6 ;  /* 0x000018060b0075a7 */ /* 0x000e64000802017f */
[----:B-1----:R-:W-:Y:S05]  /*77f0*/  @!P1 BRA `(.L_x_235) ;  /* 0x0000000c00b89947 */ /* 0x002fea0003800000 */
.L_x_256:
[----:B-1----:R-:W-:Y:S01]  /*7800*/  PRMT R6, R9, 0x9910, RZ ;  /* 0x0000991009067816 */ /* 0x002fe200000000ff */
[----:B0-----:R0:W-:Y:S03]  /*7810*/  @!P2 SYNCS.ARRIVE.TRANS64 RZ, [R11+URZ], R7 ;  /* 0x000000070bffa9a7 */ /* 0x0011e6000800003f */
[----:B------:R-:W-:-:S13]  /*7820*/  ISETP.NE.AND P1, PT, R6, 0x2, PT ;  /* 0x000000020600780c */ /* 0x000fda0003f25270 */
[----:B0-----:R-:W-:Y:S05]  /*7830*/  @P1 BRA `(.L_x_236) ;  /* 0x0000000000041947 */ /* 0x001fea0003800000 */
[----:B------:R-:W-:Y:S01]  /*7840*/  BPT.TRAP 0x1 ;  /* 0x000000040000795c */ /* 0x000fe20000300000 */
.L_x_236:
[----:B------:R-:W-:Y:S05]  /*7850*/  @P0 BRA `(.L_x_237) ;  /* 0x0000000000040947 */ /* 0x000fea0003800000 */
[----:B------:R-:W-:Y:S01]  /*7860*/  BPT.TRAP 0x1 ;  /* 0x000000040000795c */ /* 0x000fe20000300000 */
.L_x_237:
[--C-:B------:R-:W-:Y:S01]  /*7870*/  IMAD R6, R5, 0x4000, R12.reuse ;  /* 0x0000400005067824 */ /* 0x100fe200078e020c */
[----:B------:R-:W-:Y:S01]  /*7880*/  R2UR UR34, R13 ;  /* 0x000000000d2272ca */ /* 0x000fe200000e0000 */
[----:B------:R-:W-:Y:S01]  /*7890*/  IMAD R12, R5, 0xc000, R12 ;  /* 0x0000c000050c7824 */ /* 0x000fe200078e020c */
[----:B------:R-:W-:Y:S01]  /*78a0*/  R2UR UR33, R11 ;  /* 0x000000000b2172ca */ /* 0x000fe200000e0000 */
[----:B------:R-:W-:Y:S01]  /*78b0*/  VIADD R14, R14, 0xffffffff ;  /* 0xffffffff0e0e7836 */ /* 0x000fe20000000000 */
[----:B------:R-:W-:Y:S01]  /*78c0*/  R2UR UR24, R6 ;  /* 0x00000000061872ca */ /* 0x000fe200000e0000 */
[----:B------:R-:W-:Y:S01]  /*78d0*/  UIADD3 UR6, UP0, UR22, 0xf0, URZ ;  /* 0x000000f016067890 */ /* 0x000fe2000ff1e03f */
[----:B------:R-:W-:Y:S01]  /*78e0*/  R2UR UR8, R12 ;  /* 0x000000000c0872ca */ /* 0x000fe200000e0000 */
[----:B------:R-:W-:Y:S01]  /*78f0*/  UIADD3 UR30, UP1, UR22, 0x1f0, URZ ;  /* 0x000001f0161e7890 */ /* 0x000fe2000ff3e03f */
[----:B------:R-:W-:Y:S01]  /*7900*/  R2UR UR36, R18 ;  /* 0x00000000122472ca */ /* 0x000fe200000e0000 */
[----:B------:R-:W-:Y:S01]  /*7910*/  UIADD3.X UR7, URZ, UR23, URZ, UP0, !UPT ;  /* 0x000000173f077290 */ /* 0x000fe200087fe43f */
[----:B------:R-:W-:Y:S01]  /*7920*/  R2UR UR35, R22 ;  /* 0x00000000162372ca */ /* 0x000fe200000e0000 */
[----:B------:R-:W-:Y:S01]  /*7930*/  UIADD3.X UR31, URZ, UR23, URZ, UP1, !UPT ;  /* 0x000000173f1f7290 */ /* 0x000fe20008ffe43f */
[----:B------:R-:W-:Y:S01]  /*7940*/  R2UR UR19, R19 ;  /* 0x00000000131372ca */ /* 0x000fe200000e0000 */
[----:B------:R-:W-:Y:S01]  /*7950*/  UIADD3 UR26, UR34, 0x80, URZ ;  /* 0x00000080221a7890 */ /* 0x000fe2000fffe03f */
[----:B------:R-:W-:Y:S01]  /*7960*/  ISETP.GT.AND P3, PT, R14, 0x1, PT ;  /* 0x000000010e00780c */ /* 0x000fe20003f64270 */
[----:B------:R-:W-:Y:S01]  /*7970*/  VIADD R5, R5, 0x1 ;  /* 0x0000000105057836 */ /* 0x000fe20000000000 */
[----:B------:R-:W-:Y:S01]  /*7980*/  UMOV UR14, 0x0 ;  /* 0x00000000000e7882 */ /* 0x000fe20000000000 */
[----:B------:R-:W-:Y:S01]  /*7990*/  UIADD3 UR32, UR24, 0x100, URZ ;  /* 0x0000010018207890 */ /* 0x000fe2000fffe03f */
[----:B------:R-:W-:Y:S01]  /*79a0*/  VIADD R13, R13, 0x100 ;  /* 0x000001000d0d7836 */ /* 0x000fe20000000000 */
[----:B------:R-:W-:Y:S01]  /*79b0*/  UIADD3 UR24, UR24, 0x2100, URZ ;  /* 0x0000210018187890 */ /* 0x000fe2000fffe03f */
[----:B------:R-:W-:Y:S01]  /*79c0*/  ISETP.NE.AND P1, PT, R5, 0x3, PT ;  /* 0x000000030500780c */ /* 0x000fe20003f25270 */
[----:B------:R-:W-:-:S02]  /*79d0*/  UIADD3 UR16, UR8, 0xc100, URZ ;  /* 0x0000c10008107890 */ /* 0x000fc4000fffe03f */
[----:B------:R-:W-:Y:S01]  /*79e0*/  UIADD3 UR8, UR8, 0x12100, URZ ;  /* 0x0001210008087890 */ /* 0x000fe2000fffe03f */
[----:B------:R-:W-:Y:S01]  /*79f0*/  SEL R7, RZ, 0x1, P1 ;  /* 0x00000001ff077807 */ /* 0x000fe20000800000 */
[----:B------:R-:W-:Y:S01]  /*7a00*/  UMOV UR15, 0x10000000 ;  /* 0x10000000000f7882 */ /* 0x000fe20000000000 */
[----:B------:R-:W-:Y:S01]  /*7a10*/  UMOV UR25, UR33 ;  /* 0x0000002100197c82 */ /* 0x000fe20008000000 */
[----:B------:R-:W-:Y:S01]  /*7a20*/  UMOV UR28, UR36 ;  /* 0x00000024001c7c82 */ /* 0x000fe20008000000 */
[----:B------:R-:W-:Y:S01]  /*7a30*/  UMOV UR27, UR35 ;  /* 0x00000023001b7c82 */ /* 0x000fe20008000000 */
[----:B------:R-:W-:Y:S01]  /*7a40*/  UMOV UR17, UR33 ;  /* 0x0000002100117c82 */ /* 0x000fe20008000000 */
[----:B------:R-:W-:Y:S01]  /*7a50*/  UMOV UR18, UR34 ;  /* 0x0000002200127c82 */ /* 0x000fe20008000000 */
[----:B------:R-:W-:Y:S01]  /*7a60*/  UMOV UR20, UR36 ;  /* 0x0000002400147c82 */ /* 0x000fe20008000000 */
[----:B------:R0:W-:Y:S01]  /*7a70*/  UTMALDG.3D [UR32], [UR6], desc[UR14] ;  /* 0x00000e20060075b4 */ /* 0x0001e20008011000 */
[----:B------:R-:W-:Y:S01]  /*7a80*/  UMOV UR9, UR33 ;  /* 0x0000002100097c82 */ /* 0x000fe20008000000 */
[----:B------:R-:W-:Y:S01]  /*7a90*/  UMOV UR11, UR19 ;  /* 0x00000013000b7c82 */ /* 0x000fe20008000000 */
[----:B------:R-:W-:Y:S01]  /*7aa0*/  UMOV UR12, UR36 ;  /* 0x00000024000c7c82 */ /* 0x000fe20008000000 */
[----:B------:R-:W-:Y:S01]  /*7ab0*/  UMOV UR10, UR26 ;  /* 0x0000001a000a7c82 */ /* 0x000fe20008000000 */
[----:B------:R-:W-:-:S02]  /*7ac0*/  LOP3.LUT R4, R4, R7, RZ, 0x3c, !PT ;  /* 0x0000000704047212 */ /* 0x000fc400078e3cff */
[----:B------:R-:W-:Y:S01]  /*7ad0*/  SEL R5, R5, RZ, P1 ;  /* 0x000000ff05057207 */ /* 0x000fe20000800000 */
[----:B------:R0:W-:Y:S01]  /*7ae0*/  UTMALDG.3D [UR24], [UR6], desc[UR14] ;  /* 0x00000e18060075b4 */ /* 0x0001e20008011000 */
[----:B------:R0:W-:Y:S01]  /*7af0*/  UTMALDG.3D [UR16], [UR30], desc[UR14] ;  /* 0x00000e101e0075b4 */ /* 0x0001e20008011000 */
[----:B------:R0:W-:Y:S02]  /*7b00*/  UTMALDG.3D [UR8], [UR30], desc[UR14] ;  /* 0x00000e081e0075b4 */ /* 0x0001e40008011000 */
[----:B0-----:R-:W-:Y:S05]  /*7b10*/  @P3 BRA `(.L_x_238) ;  /* 0xfffffffc00183947 */ /* 0x001fea000383ffff */
.L_x_234:
[----:B------:R-:W-:Y:S05]  /*7b20*/  BSYNC B1 ;  /* 0x0000000000017941 */ /* 0x000fea0003800000 */
.L_x_233:
[----:B------:R-:W2:Y:S01]  /*7b30*/  LDL.64 R20, [R1] ;  /* 0x0000000001147983 */ /* 0x000ea20000100a00 */
[----:B------:R-:W-:Y:S01]  /*7b40*/  LOP3.LUT P4, RZ, R10, 0xff, RZ, 0xc0, !PT ;  /* 0x000000ff0aff7812 */ /* 0x000fe2000788c0ff */
[----:B------:R-:W-:Y:S01]  /*7b50*/  VIADD R7, R8, UR40 ;  /* 0x0000002808077c36 */ /* 0x000fe20008000000 */
[----:B------:R-:W-:Y:S01]  /*7b60*/  ULDC.64 UR6, c[0x0][0x650] ;  /* 0x0001940000067ab9 */ /* 0x000fe20000000a00 */
[----:B------:R-:W-:Y:S01]  /*7b70*/  IMAD.U32 R8, RZ, RZ, UR40 ;  /* 0x00000028ff087e24 */ /* 0x000fe2000f8e00ff */
[----:B------:R-:W-:Y:S01]  /*7b80*/  UISETP.GE.U32.AND UP0, UPT, UR40, 0x3, UPT ;  /* 0x000000032800788c */ /* 0x000fe2000bf06070 */
[----:B------:R-:W-:Y:S01]  /*7b90*/  BSSY B1, `(.L_x_239) ;  /* 0x000006b000017945 */ /* 0x000fe20003800000 */
[----:B------:R-:W-:Y:S01]  /*7ba0*/  ISETP.GT.U32.AND P1, PT, R7, 0x2, PT ;  /* 0x000000020700780c */ /* 0x000fe20003f24070 */
[----:B------:R-:W-:Y:S01]  /*7bb0*/  IMAD.MOV.U32 R22, RZ, RZ, -0x1 ;  /* 0xffffffffff167424 */ /* 0x000fe200078e00ff */
[----:B------:R-:W-:Y:S01]  /*7bc0*/  PRMT R10, RZ, 0x7610, R10 ;  /* 0x00007610ff0a7816 */ /* 0x000fe2000000000a */
[----:B------:R-:W-:Y:S01]  /*7bd0*/  IMAD.MOV.U32 R19, RZ, RZ, -0x1 ;  /* 0xffffffffff137424 */ /* 0x000fe200078e00ff */
[----:B------:R-:W-:Y:S01]  /*7be0*/  ISETP.LT.U32.AND P1, PT, R8, 0x3, P1 ;  /* 0x000000030800780c */ /* 0x000fe20000f21070 */
[----:B------:R-:W-:Y:S01]  /*7bf0*/  IMAD.MOV.U32 R18, RZ, RZ, -0x1 ;  /* 0xffffffffff127424 */ /* 0x000fe200078e00ff */
[----:B------:R-:W-:Y:S01]  /*7c00*/  PLOP3.LUT P3, PT, PT, PT, UP0, 0x80, 0x0 ;  /* 0x000000000000781c */ /* 0x000fe20003f6f008 */
[----:B------:R-:W0:Y:S01]  /*7c10*/  @P4 S2R R5, SR_CgaCtaId ;  /* 0x0000000000054919 */ /* 0x000e220000008800 */
[----:B------:R-:W-:-:S04]  /*7c20*/  @P4 MOV R4, 0x400 ;  /* 0x0000040000044802 */ /* 0x000fc80000000f00 */
[----:B0-----:R-:W-:Y:S01]  /*7c30*/  @P4 LEA R6, R5, R4, 0x18 ;  /* 0x0000000405064211 */ /* 0x001fe200078ec0ff */
[----:B------:R-:W-:Y:S01]  /*7c40*/  IMAD.WIDE.U32 R4, R7, -0x55555555, RZ ;  /* 0xaaaaaaab07047825 */ /* 0x000fe200078e00ff */
[----:B------:R-:W-:Y:S02]  /*7c50*/  SEL R4, RZ, 0x1, !P1 ;  /* 0x00000001ff047807 */ /* 0x000fe40004800000 */
[----:B------:R0:W-:Y:S02]  /*7c60*/  @P4 SYNCS.ARRIVE.TRANS64.A1T0 RZ, [R6+URZ+0x68], RZ ;  /* 0x000068ff06ff49a7 */ /* 0x0001e4000810003f */
[----:B------:R-:W-:Y:S02]  /*7c70*/  LOP3.LUT R3, R3, R4, RZ, 0x3c, !PT ;  /* 0x0000000403037212 */ /* 0x000fe400078e3cff */
[----:B------:R-:W-:Y:S02]  /*7c80*/  PRMT R4, RZ, 0x7610, R4 ;  /* 0x00007610ff047816 */ /* 0x000fe40000000004 */
[----:B0-----:R-:W-:-:S04]  /*7c90*/  SHF.R.U32.HI R6, RZ, 0x1, R5 ;  /* 0x00000001ff067819 */ /* 0x001fc80000011605 */
[----:B------:R-:W-:Y:S01]  /*7ca0*/  @P3 LOP3.LUT R3, R3, 0x1, R6, 0x78, !PT ;  /* 0x0000000103033812 */ /* 0x000fe200078e7806 */
[----:B------:R-:W-:Y:S01]  /*7cb0*/  IMAD R8, R6, -0x3, R7 ;  /* 0xfffffffd06087824 */ /* 0x000fe200078e0207 */
[----:B--2---:R-:W-:-:S04]  /*7cc0*/  IADD3 R16, P4, R16, R20, RZ ;  /* 0x0000001410107210 */ /* 0x004fc80007f9e0ff */
[----:B------:R-:W-:Y:S01]  /*7cd0*/  ISETP.GE.U32.AND P1, PT, R16, UR6, PT ;  /* 0x0000000610007c0c */ /* 0x000fe2000bf26070 */
[----:B------:R-:W-:-:S05]  /*7ce0*/  IMAD.X R17, R17, 0x1, R0, P4 ;  /* 0x0000000111117824 */ /* 0x000fca00020e0600 */
[----:B------:R-:W-:-:S13]  /*7cf0*/  ISETP.GE.U32.AND.EX P1, PT, R17, UR7, PT, P1 ;  /* 0x0000000711007c0c */ /* 0x000fda000bf26110 */
[----:B------:R-:W-:Y:S05]  /*7d00*/  @P1 BRA `(.L_x_240) ;  /* 0x00000004004c1947 */ /* 0x000fea0003800000 */
[----:B------:R-:W0:Y:S01]  /*7d10*/  S2R R12, SR_CTAID.X ;  /* 0x00000000000c7919 */ /* 0x000e220000002500 */
[----:B------:R-:W-:Y:S01]  /*7d20*/  ULDC.64 UR6, c[0x0][0x628] ;  /* 0x00018a0000067ab9 */ /* 0x000fe20000000a00 */
[----:B------:R-:W1:Y:S01]  /*7d30*/  LDC R13, c[0x0][0x144] ;  /* 0x00005100ff0d7b82 */ /* 0x000e620000000800 */
[----:B------:R-:W-:Y:S01]  /*7d40*/  ISETP.NE.U32.AND P1, PT, RZ, UR6, PT ;  /* 0x00000006ff007c0c */ /* 0x000fe2000bf25070 */
[----:B------:R-:W2:Y:S01]  /*7d50*/  S2R R11, SR_CTAID.Y ;  /* 0x00000000000b7919 */ /* 0x000ea20000002600 */
[----:B------:R-:W-:Y:S01]  /*7d60*/  ULDC UR8, c[0x0][0x150] ;  /* 0x0000540000087ab9 */ /* 0x000fe20000000800 */
[----:B------:R-:W-:Y:S01]  /*7d70*/  ULDC UR9, c[0x0][0x630] ;  /* 0x00018c0000097ab9 */ /* 0x000fe20000000800 */
[----:B------:R-:W-:Y:S01]  /*7d80*/  ISETP.NE.AND.EX P1, PT, RZ, UR7, PT, P1 ;  /* 0x00000007ff007c0c */ /* 0x000fe2000bf25310 */
[----:B------:R-:W-:Y:S01]  /*7d90*/  IMAD.MOV.U32 R4, RZ, RZ, R16 ;  /* 0x000000ffff047224 */ /* 0x000fe200078e0010 */
[----:B0-----:R-:W-:-:S05]  /*7da0*/  I2FP.F32.U32 R5, R12 ;  /* 0x0000000c00057245 */ /* 0x001fca0000201000 */
[----:B------:R-:W-:Y:S01]  /*7db0*/  FMUL R14, R5, UR8 ;  /* 0x00000008050e7c20 */ /* 0x000fe20008400000 */
[----:B------:R-:W-:-:S05]  /*7dc0*/  IMAD.MOV.U32 R5, RZ, RZ, R17 ;  /* 0x000000ffff057224 */ /* 0x000fca00078e0011 */
[----:B--2---:R-:W-:Y:S05]  /*7dd0*/  @!P1 BRA `(.L_x_241) ;  /* 0x0000000000289947 */ /* 0x004fea0003800000 */
[----:B------:R-:W-:Y:S02]  /*7de0*/  ULDC UR8, c[0x0][0x634] ;  /* 0x00018d0000087ab9 */ /* 0x000fe40000000800 */
[----:B------:R-:W-:-:S05]  /*7df0*/  IADD3 R5, P1, R16, UR8, RZ ;  /* 0x0000000810057c10 */ /* 0x000fca000ff3e0ff */
[----:B------:R-:W-:-:S04]  /*7e00*/  IMAD.X R15, RZ, RZ, R17, P1 ;  /* 0x000000ffff0f7224 */ /* 0x000fc800008e0611 */
[----:B------:R-:W-:-:S04]  /*7e10*/  IMAD.WIDE.U32 R6, R15, UR6, RZ ;  /* 0x000000060f067c25 */ /* 0x000fc8000f8e00ff */
[----:B------:R-:W-:-:S04]  /*7e20*/  IMAD.WIDE.U32 R6, P1, R5, UR7, R6 ;  /* 0x0000000705067c25 */ /* 0x000fc8000f820006 */
[----:B------:R-:W-:-:S04]  /*7e30*/  IMAD.WIDE.U32 R4, R5, UR6, RZ ;  /* 0x0000000605047c25 */ /* 0x000fc8000f8e00ff */
[----:B------:R-:W-:Y:S01]  /*7e40*/  IMAD.MOV.U32 R4, RZ, RZ, R7 ;  /* 0x000000ffff047224 */ /* 0x000fe200078e0007 */
[----:B------:R-:W-:Y:S01]  /*7e50*/  IADD3 RZ, P3, R5, R6, RZ ;  /* 0x0000000605ff7210 */ /* 0x000fe20007f7e0ff */
[----:B------:R-:W-:-:S04]  /*7e60*/  IMAD.X R5, RZ, RZ, RZ, P1 ;  /* 0x000000ffff057224 */ /* 0x000fc800008e06ff */
[----:B------:R-:W-:-:S08]  /*7e70*/  IMAD.WIDE.U32.X R4, R15, UR7, R4, P3 ;  /* 0x000000070f047c25 */ /* 0x000fd000098e0404 */
.L_x_241:
[--C-:B------:R-:W-:Y:S01]  /*7e80*/  SHF.R.U64 R18, R4, UR9, R5.reuse ;  /* 0x0000000904127c19 */ /* 0x100fe20008001205 */
[----:B------:R-:W0:Y:S01]  /*7e90*/  F2I.U32.TRUNC.NTZ R14, R14 ;  /* 0x0000000e000e7305 */ /* 0x000e22000020f000 */
[----:B------:R-:W-:Y:S01]  /*7ea0*/  SHF.R.U32.HI R4, RZ, UR9, R5 ;  /* 0x00000009ff047c19 */ /* 0x000fe20008011605 */
[----:B------:R-:W-:Y:S01]  /*7eb0*/  ULDC.64 UR6, c[0x0][0x620] ;  /* 0x0001880000067ab9 */ /* 0x000fe20000000a00 */
[----:B------:R-:W-:Y:S01]  /*7ec0*/  IADD3 R7, P1, RZ, -R18, RZ ;  /* 0x80000012ff077210 */ /* 0x000fe20007f3e0ff */
[----:B------:R-:W-:Y:S01]  /*7ed0*/  ULDC.64 UR8, c[0x0][0x640] ;  /* 0x0001900000087ab9 */ /* 0x000fe20000000a00 */
[----:B------:R-:W2:Y:S03]  /*7ee0*/  LDC R20, c[0x0][0x148] ;  /* 0x00005200ff147b82 */ /* 0x000ea60000000800 */
[----:B------:R-:W-:Y:S01]  /*7ef0*/  IMAD.X R4, RZ, RZ, ~R4, P1 ;  /* 0x000000ffff047224 */ /* 0x000fe200008e0e04 */
[----:B------:R-:W-:-:S03]  /*7f00*/  ISETP.NE.U32.AND P1, PT, RZ, UR8, PT ;  /* 0x00000008ff007c0c */ /* 0x000fc6000bf25070 */
[----:B------:R-:W-:Y:S01]  /*7f10*/  IMAD R6, R4, UR6, RZ ;  /* 0x0000000604067c24 */ /* 0x000fe2000f8e02ff */
[----:B------:R-:W-:Y:S01]  /*7f20*/  ISETP.NE.AND.EX P1, PT, RZ, UR9, PT, P1 ;  /* 0x00000009ff007c0c */ /* 0x000fe2000bf25310 */
[----:B------:R-:W-:Y:S01]  /*7f30*/  IMAD.WIDE.U32 R4, R7, UR6, R16 ;  /* 0x0000000607047c25 */ /* 0x000fe2000f8e0010 */
[----:B------:R-:W-:-:S03]  /*7f40*/  ULDC UR6, c[0x0][0x618] ;  /* 0x0001860000067ab9 */ /* 0x000fc60000000800 */
[----:B------:R-:W-:Y:S01]  /*7f50*/  IMAD R7, R7, UR7, R6 ;  /* 0x0000000707077c24 */ /* 0x000fe2000f8e0206 */
[----:B------:R-:W-:Y:S01]  /*7f60*/  ULDC UR7, c[0x0][0x154] ;  /* 0x0000550000077ab9 */ /* 0x000fe20000000800 */
[----:B0-----:R-:W-:Y:S02]  /*7f70*/  IMAD.MOV R6, RZ, RZ, -R14 ;  /* 0x000000ffff067224 */ /* 0x001fe400078e0a0e */
[----:B------:R-:W-:Y:S02]  /*7f80*/  IMAD.IADD R5, R5, 0x1, R7 ;  /* 0x0000000105057824 */ /* 0x000fe400078e0207 */
[----:B-1----:R-:W-:Y:S01]  /*7f90*/  IMAD R12, R13, R6, R12 ;  /* 0x000000060d0c7224 */ /* 0x002fe200078e020c */
[----:B------:R-:W-:Y:S02]  /*7fa0*/  I2FP.F32.U32 R6, R11 ;  /* 0x0000000b00067245 */ /* 0x000fe40000201000 */
[--C-:B------:R-:W-:Y:S02]  /*7fb0*/  SHF.R.U64 R13, R4, UR6, R5.reuse ;  /* 0x00000006040d7c19 */ /* 0x100fe40008001205 */
[----:B------:R-:W-:Y:S01]  /*7fc0*/  SHF.R.U32.HI R4, RZ, UR6, R5 ;  /* 0x00000006ff047c19 */ /* 0x000fe20008011605 */
[----:B------:R-:W-:Y:S01]  /*7fd0*/  FMUL R6, R6, UR7 ;  /* 0x0000000706067c20 */ /* 0x000fe20008400000 */
[----:B------:R-:W-:-:S02]  /*7fe0*/  ULDC UR6, c[0x0][0x608] ;  /* 0x0001820000067ab9 */ /* 0x000fc40000000800 */
[--C-:B------:R-:W-:Y:S01]  /*7ff0*/  SHF.R.U64 R15, R13, UR6, R4.reuse ;  /* 0x000000060d0f7c19 */ /* 0x100fe20008001204 */
[----:B------:R0:W1:Y:S01]  /*8000*/  F2I.U32.TRUNC.NTZ R21, R6 ;  /* 0x0000000600157305 */ /* 0x000062000020f000 */
[----:B------:R-:W-:Y:S01]  /*8010*/  SHF.R.U32.HI R4, RZ, UR6, R4 ;  /* 0x00000006ff047c19 */ /* 0x000fe20008011604 */
[----:B------:R-:W-:-:S03]  /*8020*/  ULDC UR6, c[0x0][0x658] ;  /* 0x0001960000067ab9 */ /* 0x000fc60000000800 */
[--C-:B------:R-:W-:Y:S02]  /*8030*/  SHF.R.U64 R14, R15, UR6, R4.reuse ;  /* 0x000000060f0e7c19 */ /* 0x100fe40008001204 */
[----:B------:R-:W-:-:S03]  /*8040*/  SHF.R.U32.HI R19, RZ, UR6, R4 ;  /* 0x00000006ff137c19 */ /* 0x000fc60008011604 */
[----:B------:R-:W-:Y:S02]  /*8050*/  IMAD.MOV.U32 R4, RZ, RZ, R14 ;  /* 0x000000ffff047224 */ /* 0x000fe400078e000e */
[----:B------:R-:W-:Y:S01]  /*8060*/  IMAD.MOV.U32 R5, RZ, RZ, R19 ;  /* 0x000000ffff057224 */ /* 0x000fe200078e0013 */
[----:B0-----:R-:W-:Y:S06]  /*8070*/  @!P1 BRA `(.L_x_242) ;  /* 0x0000000000289947 */ /* 0x001fec0003800000 */
        /* <DEDUP_REMOVED lines=10> */
.L_x_242:
[----:B------:R-:W-:Y:S01]  /*8120*/  ISETP.NE.AND P1, PT, R2, 0x1, PT ;  /* 0x000000010200780c */ /* 0x000fe20003f25270 */
[----:B------:R-:W-:Y:S01]  /*8130*/  ULDC UR6, c[0x0][0x648] ;  /* 0x0001920000067ab9 */ /* 0x000fe20000000800 */
[----:B------:R-:W-:Y:S01]  /*8140*/  LOP3.LUT R15, R15, UR5, RZ, 0xc0, !PT ;  /* 0x000000050f0f7c12 */ /* 0x000fe2000f8ec0ff */
[----:B-1----:R-:W-:Y:S01]  /*8150*/  IMAD.MOV R21, RZ, RZ, -R21 ;  /* 0x000000ffff157224 */ /* 0x002fe200078e0a15 */
[----:B------:R-:W-:Y:S01]  /*8160*/  SHF.R.U64 R4, R4, UR6, R5 ;  /* 0x0000000604047c19 */ /* 0x000fe20008001205 */
[----:B------:R-:W-:Y:S01]  /*8170*/  ULDC UR6, c[0x0][0x638] ;  /* 0x00018e0000067ab9 */ /* 0x000fe20000000800 */
[----:B------:R-:W-:Y:S01]  /*8180*/  LOP3.LUT R13, R13, UR4, RZ, 0xc0, !PT ;  /* 0x000000040d0d7c12 */ /* 0x000fe2000f8ec0ff */
[----:B------:R-:W-:Y:S02]  /*8190*/  ULDC UR7, c[0x0][0x610] ;  /* 0x0001840000077ab9 */ /* 0x000fe40000000800 */
[----:B------:R-:W-:Y:S02]  /*81a0*/  IMAD.MOV R5, RZ, RZ, -R4 ;  /* 0x000000ffff057224 */ /* 0x000fe400078e0a04 */
[----:B------:R-:W-:-:S02]  /*81b0*/  IMAD R15, R4, UR13, R15 ;  /* 0x0000000d040f7c24 */ /* 0x000fc4000f8e020f */
[----:B--2---:R-:W-:Y:S02]  /*81c0*/  @P1 IMAD R12, R20, R21, R11 ;  /* 0x00000015140c1224 */ /* 0x004fe400078e020b */
[----:B------:R-:W-:Y:S01]  /*81d0*/  IMAD R14, R5, UR6, R14 ;  /* 0x00000006050e7c24 */ /* 0x000fe2000f8e020e */
[----:B------:R-:W-:Y:S01]  /*81e0*/  ULDC UR6, c[0x0][0x600] ;  /* 0x0001800000067ab9 */ /* 0x000fe20000000800 */
[----:B------:R-:W-:Y:S02]  /*81f0*/  IMAD R12, R15, UR7, R12 ;  /* 0x000000070f0c7c24 */ /* 0x000fe4000f8e020c */
[----:B------:R-:W-:Y:S02]  /*8200*/  IMAD R5, R14, UR6, R13 ;  /* 0x000000060e057c24 */ /* 0x000fe4000f8e020d */
[----:B------:R-:W-:-:S03]  /*8210*/  IMAD.MOV.U32 R4, RZ, RZ, 0x1 ;  /* 0x00000001ff047424 */ /* 0x000fc600078e00ff */
[----:B------:R-:W-:Y:S02]  /*8220*/  SEL R19, R5, R12, !P1 ;  /* 0x0000000c05137207 */ /* 0x000fe40004800000 */
[----:B------:R-:W-:-:S07]  /*8230*/  SEL R22, R12, R5, !P1 ;  /* 0x000000050c167207 */ /* 0x000fce0004800000 */
.L_x_240:
[----:B------:R-:W-:Y:S05]  /*8240*/  BSYNC B1 ;  /* 0x0000000000017941 */ /* 0x000fea0003800000 */
.L_x_239:
[----:B------:R-:W-:-:S13]  /*8250*/  LOP3.LUT P1, RZ, R4, 0xff, RZ, 0xc0, !PT ;  /* 0x000000ff04ff7812 */ /* 0x000fda000782c0ff */
[----:B------:R-:W-:Y:S05]  /*8260*/  @P1 BRA `(.L_x_243) ;  /* 0xfffffff400101947 */ /* 0x000fea000383ffff */
[----:B------:R-:W-:Y:S05]  /*8270*/  BSYNC B0 ;  /* 0x0000000000007941 */ /* 0x000fea0003800000 */
.L_x_231:
[----:B------:R-:W-:-:S03]  /*8280*/  UMOV UR6, 0xffffffff ;  /* 0xffffffff00067882 */ /* 0x000fc60000000000 */
[----:B------:R-:W-:Y:S05]  /*8290*/  BRA.DIV UR6, `(.L_x_244) ;  /* 0x0000000606247947 */ /* 0x000fea000b800000 */
[----:B------:R-:W-:-:S13]  /*82a0*/  ELECT P6, URZ, PT ;  /* 0x00000000003f782f */ /* 0x000fda00038c0000 */
.L_x_259:
[----:B------:R-:W-:Y:S04]  /*82b0*/  BSSY B0, `(.L_x_245) ;  /* 0x0000022000007945 */ /* 0x000fe80003800000 */
[----:B------:R-:W-:Y:S05]  /*82c0*/  @!P6 BRA `(.L_x_246) ;  /* 0x000000000080e947 */ /* 0x000fea0003800000 */
[----:B------:R-:W-:-:S04]  /*82d0*/  LOP3.LUT R23, R23, 0x2, RZ, 0xfc, !PT ;  /* 0x0000000217177812 */ /* 0x000fc800078efcff */
[----:B------:R-:W-:-:S13]  /*82e0*/  ISETP.NE.AND P0, PT, R23, 0x3, PT ;  /* 0x000000031700780c */ /* 0x000fda0003f05270 */
[----:B------:R-:W-:Y:S05]  /*82f0*/  @!P0 BRA `(.L_x_247) ;  /* 0x0000000000048947 */ /* 0x000fea0003800000 */
[----:B------:R-:W-:Y:S01]  /*8300*/  BPT.TRAP 0x1 ;  /* 0x000000040000795c */ /* 0x000fe20000300000 */
.L_x_247:
[----:B------:R-:W0:Y:S01]  /*8310*/  S2R R5, SR_CgaCtaId ;  /* 0x0000000000057919 */ /* 0x000e220000008800 */
[----:B------:R-:W-:Y:S02]  /*8320*/  MOV R0, 0x400 ;  /* 0x0000040000007802 */ /* 0x000fe40000000f00 */
[----:B------:R-:W-:Y:S02]  /*8330*/  SHF.L.U32 R2, R3, 0x1f, RZ ;  /* 0x0000001f03027819 */ /* 0x000fe400000006ff */
[----:B0-----:R-:W-:-:S05]  /*8340*/  LEA R5, R5, R0, 0x18 ;  /* 0x0000000005057211 */ /* 0x001fca00078ec0ff */
[----:B------:R-:W-:-:S04]  /*8350*/  VIADD R5, R5, 0x18 ;  /* 0x0000001805057836 */ /* 0x000fc80000000000 */
[C---:B------:R-:W-:Y:S02]  /*8360*/  IMAD R7, R8.reuse, 0x8, R5 ;  /* 0x0000000808077824 */ /* 0x040fe400078e0205 */
[----:B------:R-:W-:Y:S02]  /*8370*/  VIADD R8, R8, 0x1 ;  /* 0x0000000108087836 */ /* 0x000fe40000000000 */
[----:B------:R-:W0:Y:S03]  /*8380*/  SYNCS.PHASECHK.TRANS64.TRYWAIT P0, [R7+URZ], R2 ;  /* 0x00000002070075a7 */ /* 0x000e26000800017f */
[----:B------:R-:W-:-:S04]  /*8390*/  ISETP.NE.AND P1, PT, R8, 0x3, PT ;  /* 0x000000030800780c */ /* 0x000fc80003f25270 */
[----:B------:R-:W-:Y:S02]  /*83a0*/  SEL R0, RZ, 0x1, P1 ;  /* 0x00000001ff007807 */ /* 0x000fe40000800000 */
[----:B------:R-:W-:Y:S02]  /*83b0*/  SEL R8, R8, RZ, P1 ;  /* 0x000000ff08087207 */ /* 0x000fe40000800000 */
[----:B------:R-:W-:-:S03]  /*83c0*/  LOP3.LUT R9, R3, R0, RZ, 0x3c, !PT ;  /* 0x0000000003097212 */ /* 0x000fc600078e3cff */
[----:B------:R-:W-:Y:S01]  /*83d0*/  IMAD R4, R8, 0x8, R5 ;  /* 0x0000000808047824 */ /* 0x000fe200078e0205 */
[----:B------:R-:W-:Y:S01]  /*83e0*/  SHF.L.U32 R3, R9, 0x1f, RZ ;  /* 0x0000001f09037819 */ /* 0x000fe200000006ff */
[----:B0-----:R-:W-:Y:S06]  /*83f0*/  @!P0 BRA `(.L_x_248) ;  /* 0x0000000000ec8947 */ /* 0x001fec0003800000 */
.L_x_260:
[----:B------:R-:W1:Y:S01]  /*8400*/  SYNCS.PHASECHK.TRANS64.TRYWAIT P0, [R4+URZ], R3 ;  /* 0x00000003040075a7 */ /* 0x000e62000800017f */
[----:B------:R-:W-:-:S05]  /*8410*/  VIADD R0, R8, 0x1 ;  /* 0x0000000108007836 */ /* 0x000fca0000000000 */
[----:B------:R-:W-:-:S04]  /*8420*/  ISETP.NE.AND P1, PT, R0, 0x3, PT ;  /* 0x000000030000780c */ /* 0x000fc80003f25270 */
[----:B0-----:R-:W-:Y:S02]  /*8430*/  SEL R2, RZ, 0x1, P1 ;  /* 0x00000001ff027807 */ /* 0x001fe40000800000 */
[----:B------:R-:W-:Y:S02]  /*8440*/  SEL R0, R0, RZ, P1 ;  /* 0x000000ff00007207 */ /* 0x000fe40000800000 */
[----:B------:R-:W-:Y:S01]  /*8450*/  LOP3.LUT R2, R9, R2, RZ, 0x3c, !PT ;  /* 0x0000000209027212 */ /* 0x000fe200078e3cff */
[----:B-1----:R-:W-:Y:S06]  /*8460*/  @!P0 BRA `(.L_x_249) ;  /* 0x0000000000e48947 */ /* 0x002fec0003800000 */
.L_x_261:
[----:B------:R-:W-:Y:S01]  /*8470*/  IMAD R5, R0, 0x8, R5 ;  /* 0x0000000800057824 */ /* 0x000fe200078e0205 */
[----:B------:R-:W-:-:S07]  /*8480*/  SHF.L.U32 R0, R2, 0x1f, RZ ;  /* 0x0000001f02007819 */ /* 0x000fce00000006ff */
.L_x_250:
[----:B-1----:R1:W2:Y:S02]  /*8490*/  SYNCS.PHASECHK.TRANS64.TRYWAIT P0, [R5+URZ], R0 ;  /* 0x00000000050075a7 */ /* 0x0022a4000800017f */
[----:B--2---:R-:W-:Y:S05]  /*84a0*/  @!P0 NANOSLEEP.SYNCS 0x989680 ;  /* 0x009896800000895d */ /* 0x004fea0003900000 */
[----:B------:R-:W2:Y:S02]  /*84b0*/  @!P0 SYNCS.PHASECHK.TRANS64 P0, [R5+URZ], R0 ;  /* 0x00000000050085a7 */ /* 0x000ea4000800007f */
[----:B--2---:R-:W-:Y:S05]  /*84c0*/  @!P0 BRA `(.L_x_250) ;  /* 0xfffffffc00f08947 */ /* 0x004fea000383ffff */
.L_x_246:
[----:B------:R-:W-:Y:S05]  /*84d0*/  BSYNC B0 ;  /* 0x0000000000007941 */ /* 0x000fea0003800000 */
.L_x_245:
[----:B------:R-:W-:Y:S05]  /*84e0*/  EXIT ;  /* 0x000000000000794d */ /* 0x000fea0003800000 */
.L_x_15:
[----:B-1----:R-:W-:-:S04]  /*84f0*/  IMAD.U32 R3, RZ, RZ, UR43 ;  /* 0x0000002bff037e24 */ /* 0x002fc8000f8e00ff */
[----:B------:R1:W2:Y:S03]  /*8500*/  SYNCS.PHASECHK.TRANS64.TRYWAIT P0, [R3+URZ+-0x8], R0 ;  /* 0xfffff800030075a7 */ /* 0x0002a6000800017f */
[----:B--2---:R-:W-:Y:S05]  /*8510*/  @!P0 NANOSLEEP.SYNCS 0x989680 ;  /* 0x009896800000895d */ /* 0x004fea0003900000 */
[----:B------:R-:W2:Y:S02]  /*8520*/  @!P0 SYNCS.PHASECHK.TRANS64 P0, [R3+URZ+-0x8], R0 ;  /* 0xfffff800030085a7 */ /* 0x000ea4000800007f */
[----:B--2---:R-:W-:Y:S05]  /*8530*/  @!P0 BRA `(.L_x_15) ;  /* 0xfffffffc00ec8947 */ /* 0x004fea000383ffff */
[----:B------:R-:W-:Y:S05]  /*8540*/  BRA `(.L_x_251) ;  /* 0xffffff8c00e07947 */ /* 0x000fea000383ffff */
.L_x_20:
[----:B--2---:R2:W3:Y:S02]  /*8550*/  SYNCS.PHASECHK.TRANS64.TRYWAIT P1, [R3+URZ], R0 ;  /* 0x00000000030075a7 */ /* 0x0044e4000802017f */
[----:B---3--:R-:W-:Y:S05]  /*8560*/  @!P1 NANOSLEEP.SYNCS 0x989680 ;  /* 0x009896800000995d */ /* 0x008fea0003900000 */
[----:B------:R-:W3:Y:S02]  /*8570*/  @!P1 SYNCS.PHASECHK.TRANS64 P1, [R3+URZ], R0 ;  /* 0x00000000030095a7 */ /* 0x000ee4000802007f */
[----:B---3--:R-:W-:Y:S05]  /*8580*/  @!P1 BRA `(.L_x_20) ;  /* 0xfffffffc00f09947 */ /* 0x008fea000383ffff */
[----:B------:R-:W-:Y:S05]  /*8590*/  BRA `(.L_x_19) ;  /* 0xffffff9000587947 */ /* 0x000fea000383ffff */
.L_x_25:
[----:B--2---:R-:W-:-:S04]  /*85a0*/  IMAD.U32 R4, RZ, RZ, UR8 ;  /* 0x00000008ff047e24 */ /* 0x004fc8000f8e00ff */
[----:B------:R2:W3:Y:S03]  /*85b0*/  SYNCS.PHASECHK.TRANS64.TRYWAIT P1, [R4+URZ], R3 ;  /* 0x00000003040075a7 */ /* 0x0004e6000802017f */
[----:B---3--:R-:W-:Y:S05]  /*85c0*/  @!P1 NANOSLEEP.SYNCS 0x989680 ;  /* 0x009896800000995d */ /* 0x008fea0003900000 */
[----:B------:R-:W3:Y:S02]  /*85d0*/  @!P1 SYNCS.PHASECHK.TRANS64 P1, [R4+URZ], R3 ;  /* 0x00000003040095a7 */ /* 0x000ee4000802007f */
[----:B---3--:R-:W-:Y:S05]  /*85e0*/  @!P1 BRA `(.L_x_25) ;  /* 0xfffffffc00ec9947 */ /* 0x008fea000383ffff */
[----:B------:R-:W-:Y:S05]  /*85f0*/  BRA `(.L_x_24) ;  /* 0xffffff9400987947 */ /* 0x000fea000383ffff */
.L_x_31:
[----:B0-----:R-:W-:-:S04]  /*8600*/  IMAD.U32 R3, RZ, RZ, UR43 ;  /* 0x0000002bff037e24 */ /* 0x001fc8000f8e00ff */
[----:B------:R0:W1:Y:S03]  /*8610*/  SYNCS.PHASECHK.TRANS64.TRYWAIT P0, [R3+URZ+0x8], R0 ;  /* 0x00000800030075a7 */ /* 0x000066000800017f */
[----:B-1----:R-:W-:Y:S05]  /*8620*/  @!P0 NANOSLEEP.SYNCS 0x989680 ;  /* 0x009896800000895d */ /* 0x002fea0003900000 */
[----:B------:R-:W1:Y:S02]  /*8630*/  @!P0 SYNCS.PHASECHK.TRANS64 P0, [R3+URZ+0x8], R0 ;  /* 0x00000800030085a7 */ /* 0x000e64000800007f */
[----:B-1----:R-:W-:Y:S05]  /*8640*/  @!P0 BRA `(.L_x_31) ;  /* 0xfffffffc00ec8947 */ /* 0x002fea000383ffff */
[----:B------:R-:W-:Y:S05]  /*8650*/  BRA `(.L_x_252) ;  /* 0xffffff9c003c7947 */ /* 0x000fea000383ffff */
.L_x_232:
[----:B------:R-:W-:Y:S01]  /*8660*/  BSSY B1, `(.L_x_253) ;  /* 0x0000006000017945 */ /* 0x000fe20003800000 */
[----:B------:R-:W-:-:S07]  /*8670*/  IMAD.MOV.U32 R15, RZ, RZ, -0x1 ;  /* 0xffffffffff0f7424 */ /* 0x000fce00078e00ff */
[----:B-----5:R-:W-:Y:S05]  /*8680*/  WARPSYNC.COLLECTIVE R15, `(.L_x_254) ;  /* 0x000000000f0c7348 */ /* 0x020fea0003c00000 */
[----:B------:R-:W-:Y:S02]  /*8690*/  ELECT P6, UR62, PT ;  /* 0x00000000003e782f */ /* 0x000fe400038c0000 */
[----:B------:R-:W-:Y:S01]  /*86a0*/  MOV R14, UR62 ;  /* 0x0000003e000e7c02 */ /* 0x000fe20008000f00 */
[----:B-----5:R-:W-:Y:S10]  /*86b0*/  ENDCOLLECTIVE ;  /* 0x000000000000791b */ /* 0x020ff40003800000 */
.L_x_254:
[----:B------:R-:W-:Y:S05]  /*86c0*/  BSYNC B1 ;  /* 0x0000000000017941 */ /* 0x000fea0003800000 */
.L_x_253:
[----:B------:R-:W-:Y:S05]  /*86d0*/  BRA `(.L_x_255) ;  /* 0xfffffff000007947 */ /* 0x000fea000383ffff */
.L_x_235:
[----:B-1----:R1:W2:Y:S02]  /*86e0*/  SYNCS.PHASECHK.TRANS64.TRYWAIT P1, [R11+URZ+0x18], R6 ;  /* 0x000018060b0075a7 */ /* 0x0022a4000802017f */
[----:B--2---:R-:W-:Y:S05]  /*86f0*/  @!P1 NANOSLEEP.SYNCS 0x989680 ;  /* 0x009896800000995d */ /* 0x004fea0003900000 */
[----:B------:R-:W2:Y:S02]  /*8700*/  @!P1 SYNCS.PHASECHK.TRANS64 P1, [R11+URZ+0x18], R6 ;  /* 0x000018060b0095a7 */ /* 0x000ea4000802007f */
[----:B--2---:R-:W-:Y:S05]  /*8710*/  @!P1 BRA `(.L_x_235) ;  /* 0xfffffffc00f09947 */ /* 0x004fea000383ffff */
[----:B------:R-:W-:Y:S05]  /*8720*/  BRA `(.L_x_256) ;  /* 0xfffffff000347947 */ /* 0x000fea000383ffff */
.L_x_244:
[----:B------:R-:W-:Y:S01]  /*8730*/  BSSY B0, `(.L_x_257) ;  /* 0x0000006000007945 */ /* 0x000fe20003800000 */
[----:B------:R-:W-:-:S07]  /*8740*/  IMAD.MOV.U32 R15, RZ, RZ, -0x1 ;  /* 0xffffffffff0f7424 */ /* 0x000fce00078e00ff */
[----:B-----5:R-:W-:Y:S05]  /*8750*/  WARPSYNC.COLLECTIVE R15, `(.L_x_258) ;  /* 0x000000000f0c7348 */ /* 0x020fea0003c00000 */
[----:B------:R-:W-:Y:S02]  /*8760*/  ELECT P6, UR62, PT ;  /* 0x00000000003e782f */ /* 0x000fe400038c0000 */
[----:B------:R-:W-:Y:S01]  /*8770*/  MOV R14, UR62 ;  /* 0x0000003e000e7c02 */ /* 0x000fe20008000f00 */
[----:B-----5:R-:W-:Y:S10]  /*8780*/  ENDCOLLECTIVE ;  /* 0x000000000000791b */ /* 0x020ff40003800000 */
.L_x_258:
[----:B------:R-:W-:Y:S05]  /*8790*/  BSYNC B0 ;  /* 0x0000000000007941 */ /* 0x000fea0003800000 */
.L_x_257:
[----:B------:R-:W-:Y:S05]  /*87a0*/  BRA `(.L_x_259) ;  /* 0xfffffff800c07947 */ /* 0x000fea000383ffff */
.L_x_248:
[----:B0-----:R0:W1:Y:S02]  /*87b0*/  SYNCS.PHASECHK.TRANS64.TRYWAIT P0, [R7+URZ], R2 ;  /* 0x00000002070075a7 */ /* 0x001064000800017f */
[----:B-1----:R-:W-:Y:S05]  /*87c0*/  @!P0 NANOSLEEP.SYNCS 0x989680 ;  /* 0x009896800000895d */ /* 0x002fea0003900000 */
[----:B------:R-:W1:Y:S02]  /*87d0*/  @!P0 SYNCS.PHASECHK.TRANS64 P0, [R7+URZ], R2 ;  /* 0x00000002070085a7 */ /* 0x000e64000800007f */
[----:B-1----:R-:W-:Y:S05]  /*87e0*/  @!P0 BRA `(.L_x_248) ;  /* 0xfffffffc00f08947 */ /* 0x002fea000383ffff */
[----:B------:R-:W-:Y:S05]  /*87f0*/  BRA `(.L_x_260) ;  /* 0xfffffffc00007947 */ /* 0x000fea000383ffff */
.L_x_249:
[----:B0-----:R0:W1:Y:S02]  /*8800*/  SYNCS.PHASECHK.TRANS64.TRYWAIT P0, [R4+URZ], R3 ;  /* 0x00000003040075a7 */ /* 0x001064000800017f */
[----:B-1----:R-:W-:Y:S05]  /*8810*/  @!P0 NANOSLEEP.SYNCS 0x989680 ;  /* 0x009896800000895d */ /* 0x002fea0003900000 */
[----:B------:R-:W1:Y:S02]  /*8820*/  @!P0 SYNCS.PHASECHK.TRANS64 P0, [R4+URZ], R3 ;  /* 0x00000003040085a7 */ /* 0x000e64000800007f */
[----:B-1----:R-:W-:Y:S05]  /*8830*/  @!P0 BRA `(.L_x_249) ;  /* 0xfffffffc00f08947 */ /* 0x002fea000383ffff */
[----:B------:R-:W-:Y:S05]  /*8840*/  BRA `(.L_x_261) ;  /* 0xfffffffc00087947 */ /* 0x000fea000383ffff */
.L_x_262:
[----:B------:R-:W-:-:S00]  /*8850*/  BRA `(.L_x_262) ;  /* 0xfffffffc00fc7947 */ /* 0x000fc0000383ffff */
[----:B------:R-:W-:-:S00]  /*8860*/  NOP ;  /* 0x0000000000007918 */ /* 0x000fc00000000000 */
        /* <DEDUP_REMOVED lines=9> */
.L_x_263:


//--------------------- .nv.global.init           --------------------------
	.section	.nv.global.init,"aw",@progbits
.nv.global.init:
	.type		$str$22,@object
	.size		$str$22,($str$23 - $str$22)
$str$22:
        /*0000*/ 	.byte	0x6b, 0x5f, 0x74, 0x69, 0x6c, 0x65, 0x5f, 0x63, 0x6f, 0x75, 0x6e, 0x74, 0x20, 0x3e, 0x3d, 0x20
        /*0010*/ 	.byte	0x31, 0x00
	.type		$str$23,@object
	.size		$str$23,(__unnamed_1 - $str$23)
$str$23:
        /*0012*/ 	.byte	0x2f, 0x74, 0x6d, 0x70, 0x2f, 0x63, 0x75, 0x74, 0x6c, 0x61, 0x73, 0x73, 0x5f, 0x73, 0x77, 0x65
        /*0022*/ 	.byte	0x65, 0x70, 0x5f, 0x73, 0x72, 0x63, 0x2f, 0x69, 0x6e, 0x63, 0x6c, 0x75, 0x64, 0x65, 0x2f, 0x63
        /*0032*/ 	.byte	0x75, 0x74, 0x6c, 0x61, 0x73, 0x73, 0x2f, 0x67, 0x65, 0x6d, 0x6d, 0x2f, 0x63, 0x6f, 0x6c, 0x6c
        /*0042*/ 	.byte	0x65, 0x63, 0x74, 0x69, 0x76, 0x65, 0x2f, 0x73, 0x6d, 0x39, 0x30, 0x5f, 0x6d, 0x6d, 0x61, 0x5f
        /*0052*/ 	.byte	0x74, 0x6d, 0x61, 0x5f, 0x67, 0x6d, 0x6d, 0x61, 0x5f, 0x73, 0x73, 0x5f, 0x77, 0x61, 0x72, 0x70
        /*0062*/ 	.byte	0x73, 0x70, 0x65, 0x63, 0x69, 0x61, 0x6c, 0x69, 0x7a, 0x65, 0x64, 0x2e, 0x68, 0x70, 0x70, 0x00
	.type		__unnamed_1,@object
	.size		__unnamed_1,(.L_0 - __unnamed_1)
__unnamed_1:
        /*0072*/ 	.byte	0x76, 0x6f, 0x69, 0x64, 0x20, 0x63, 0x75, 0x74, 0x6c, 0x61, 0x73, 0x73, 0x3a, 0x3a, 0x67, 0x65
        /* <DEDUP_REMOVED lines=172> */
.L_0:


//--------------------- .nv.shared._ZN7cutlass13device_kernelINS_4gemm6kernel13GemmUniversalIN4cute5tupleIJiiiiEEENS1_10collective13CollectiveMmaINS1_34MainloopSm90TmaGmmaWarpSpecializedILi3ENS5_IJNS4_1CILi1EEESB_SB_EEENS1_32KernelTmaWarpSpecializedPingpongEEENS5_IJNSA_ILi64EEENSA_ILi192EEENSA_ILi256EEEEEEaNS5_IJlSB_lEEEaSJ_NS4_8TiledMMAINS4_8MMA_AtomIJNS4_4SM904GMMA27MMA_64x192x32_S32S8S8_SS_TNEEEENS4_6LayoutISC_NS5_IJNSA_ILi0EEESR_SR_EEEEENS5_IJNS4_10UnderscoreESU_SU_EEEEENS4_13SM90_TMA_LOADENS4_14ComposedLayoutINS4_7SwizzleILi3ELi4ELi3EEENS4_18smem_ptr_flag_bitsILi8EEENSQ_INS5_IJNSA_ILi8EEENSA_ILi128EEEEEENS5_IJS14_SB_EEEEEEEvNS4_8identityESX_S18_vS19_EENS_8epilogue10collective6detail29Sm90TmaWarpSpecializedAdapterINS1C_15DefaultEpilogueIaSJ_SJ_NS1B_6thread17LinearCombinationIaLi1EiiLNS1G_9ScaleType4KindE0ELNS_15FloatRoundStyleE2EaEENS1_15EpilogueDefaultEEEEEvvEEEEvNT_6ParamsE --------------------------
	.section	.nv.shared._ZN7cutlass13device_kernelINS_4gemm6kernel13GemmUniversalIN4cute5tupleIJiiiiEEENS1_10collective13CollectiveMmaINS1_34MainloopSm90TmaGmmaWarpSpecializedILi3ENS5_IJNS4_1CILi1EEESB_SB_EEENS1_32KernelTmaWarpSpecializedPingpongEEENS5_IJNSA_ILi64EEENSA_ILi192EEENSA_ILi256EEEEEEaNS5_IJlSB_lEEEaSJ_NS4_8TiledMMAINS4_8MMA_AtomIJNS4_4SM904GMMA27MMA_64x192x32_S32S8S8_SS_TNEEEENS4_6LayoutISC_NS5_IJNSA_ILi0EEESR_SR_EEEEENS5_IJNS4_10UnderscoreESU_SU_EEEEENS4_13SM90_TMA_LOADENS4_14ComposedLayoutINS4_7SwizzleILi3ELi4ELi3EEENS4_18smem_ptr_flag_bitsILi8EEENSQ_INS5_IJNSA_ILi8EEENSA_ILi128EEEEEENS5_IJS14_SB_EEEEEEEvNS4_8identityESX_S18_vS19_EENS_8epilogue10collective6detail29Sm90TmaWarpSpecializedAdapterINS1C_15DefaultEpilogueIaSJ_SJ_NS1B_6thread17LinearCombinationIaLi1EiiLNS1G_9ScaleType4KindE0ELNS_15FloatRoundStyleE2EaEENS1_15EpilogueDefaultEEEEEvvEEEEvNT_6ParamsE,"aw",@nobits
	.sectionflags	@""
	.align	16
	.zero		1024


//--------------------- .nv.shared.reserved.0     --------------------------
	.section	.nv.shared.reserved.0,"aw",@nobits
	.weak		__nv_reservedSMEM_offset_0_alias
	.size		__nv_reservedSMEM_offset_0_alias, 0, 0
	.other		__nv_reservedSMEM_offset_0_alias,@"STO_CUDA_RESERVED_SHARED STV_DEFAULT"
__nv_reservedSMEM_offset_0_alias:
	.zero		0


//--------------------- .nv.global                --------------------------
	.section	.nv.global,"aw",@nobits
.nv.global:
	.type		_ZN40_INTERNAL_0584d252_4_k_cu_dfc22366_180314cute1_E,@object
	.size		_ZN40_INTERNAL_0584d252_4_k_cu_dfc22366_180314cute1_E,(_ZN40_INTERNAL_0584d252_4_k_cu_dfc22366_180314cuda3std3__45__cpo6cbeginE - _ZN40_INTERNAL_0584d252_4_k_cu_dfc22366_180314cute1_E)
_ZN40_INTERNAL_0584d252_4_k_cu_dfc22366_180314cute1_E:
	.zero		1
	.type		_ZN40_INTERNAL_0584d252_4_k_cu_dfc22366_180314cuda3std3__45__cpo6cbeginE,@object
	.size		_ZN40_INTERNAL_0584d252_4_k_cu_dfc22366_180314cuda3std3__45__cpo6cbeginE,(_ZN40_INTERNAL_0584d252_4_k_cu_dfc22366_180314cuda3std3__48in_placeE - _ZN40_INTERNAL_0584d252_4_k_cu_dfc22366_180314cuda3std3__45__cpo6cbeginE)
_ZN40_INTERNAL_0584d252_4_k_cu_dfc22366_180314cuda3std3__45__cpo6cbeginE:
	.zero		1
	.type		_ZN40_INTERNAL_0584d252_4_k_cu_dfc22366_180314cuda3std3__48in_placeE,@object
	.size		_ZN40_INTERNAL_0584d252_4_k_cu_dfc22366_180314cuda3std3__48in_placeE,(_ZN40_INTERNAL_0584d252_4_k_cu_dfc22366_180314cuda3std6ranges3__45__cpo9iter_moveE - _ZN40_INTERNAL_0584d252_4_k_cu_dfc22366_180314cuda3std3__48in_placeE)
_ZN40_INTERNAL_0584d252_4_k_cu_dfc22366_180314cuda3std3__48in_placeE:
	.zero		1
	.type		_ZN40_INTERNAL_0584d252_4_k_cu_dfc22366_180314cuda3std6ranges3__45__cpo9iter_moveE,@object
	.size		_ZN40_INTERNAL_0584d252_4_k_cu_dfc22366_180314cuda3std6ranges3__45__cpo9iter_moveE,(_ZN40_INTERNAL_0584d252_4_k_cu_dfc22366_180314cuda3std3__45__cpo5beginE - _ZN40_INTERNAL_0584d252_4_k_cu_dfc22366_180314cuda3std6ranges3__45__cpo9iter_moveE)
_ZN40_INTERNAL_0584d252_4_k_cu_dfc22366_180314cuda3std6ranges3__45__cpo9iter_moveE:
	.zero		1
	.type		_ZN40_INTERNAL_0584d252_4_k_cu_dfc22366_180314cuda3std3__45__cpo5beginE,@object
	.size		_ZN40_INTERNAL_0584d252_4_k_cu_dfc22366_180314cuda3std3__45__cpo5beginE,(_ZN40_INTERNAL_0584d252_4_k_cu_dfc22366_180314cuda3std3__442_GLOBAL__N__0584d252_4_k_cu_dfc22366_180316ignoreE - _ZN40_INTERNAL_0584d252_4_k_cu_dfc22366_180314cuda3std3__45__cpo5beginE)
_ZN40_INTERNAL_0584d252_4_k_cu_dfc22366_180314cuda3std3__45__cpo5beginE:
	.zero		1
	.type		_ZN40_INTERNAL_0584d252_4_k_cu_dfc22366_180314cuda3std3__442_GLOBAL__N__0584d252_4_k_cu_dfc22366_180316ignoreE,@object
	.size		_ZN40_INTERNAL_0584d252_4_k_cu_dfc22366_180314cuda3std3__442_GLOBAL__N__0584d252_4_k_cu_dfc22366_180316ignoreE,(_ZN40_INTERNAL_0584d252_4_k_cu_dfc22366_180314cute7productE - _ZN40_INTERNAL_0584d252_4_k_cu_dfc22366_180314cuda3std3__442_GLOBAL__N__0584d252_4_k_cu_dfc22366_180316ignoreE)
_ZN40_INTERNAL_0584d252_4_k_cu_dfc22366_180314cuda3std3__442_GLOBAL__N__0584d252_4_k_cu_dfc22366_180316ignoreE:
	.zero		1
	.type		_ZN40_INTERNAL_0584d252_4_k_cu_dfc22366_180314cute7productE,@object
	.size		_ZN40_INTERNAL_0584d252_4_k_cu_dfc22366_180314cute7productE,(_ZN40_INTERNAL_0584d252_4_k_cu_dfc22366_180314cuda3std3__45__cpo3endE - _ZN40_INTERNAL_0584d252_4_k_cu_dfc22366_180314cute7productE)
_ZN40_INTERNAL_0584d252_4_k_cu_dfc22366_180314cute7productE:
	.zero		1
	.type		_ZN40_INTERNAL_0584d252_4_k_cu_dfc22366_180314cuda3std3__45__cpo3endE,@object
	.size		_ZN40_INTERNAL_0584d252_4_k_cu_dfc22366_180314cuda3std3__45__cpo3endE,(_ZN40_INTERNAL_0584d252_4_k_cu_dfc22366_180314cuda3std3__419piecewise_constructE - _ZN40_INTERNAL_0584d252_4_k_cu_dfc22366_180314cuda3std3__45__cpo3endE)
_ZN40_INTERNAL_0584d252_4_k_cu_dfc22366_180314cuda3std3__45__cpo3endE:
	.zero		1
	.type		_ZN40_INTERNAL_0584d252_4_k_cu_dfc22366_180314cuda3std3__419piecewise_constructE,@object
	.size		_ZN40_INTERNAL_0584d252_4_k_cu_dfc22366_180314cuda3std3__419piecewise_constructE,(_ZN40_INTERNAL_0584d252_4_k_cu_dfc22366_180314cuda3std3__45__cpo4cendE - _ZN40_INTERNAL_0584d252_4_k_cu_dfc22366_180314cuda3std3__419piecewise_constructE)
_ZN40_INTERNAL_0584d252_4_k_cu_dfc22366_180314cuda3std3__419piecewise_constructE:
	.zero		1
	.type		_ZN40_INTERNAL_0584d252_4_k_cu_dfc22366_180314cuda3std3__45__cpo4cendE,@object
	.size		_ZN40_INTERNAL_0584d252_4_k_cu_dfc22366_180314cuda3std3__45__cpo4cendE,(_ZN40_INTERNAL_0584d252_4_k_cu_dfc22366_180314cuda3std6ranges3__45__cpo4swapE - _ZN40_INTERNAL_0584d252_4_k_cu_dfc22366_180314cuda3std3__45__cpo4cendE)
_ZN40_INTERNAL_0584d252_4_k_cu_dfc22366_180314cuda3std3__45__cpo4cendE:
	.zero		1
	.type		_ZN40_INTERNAL_0584d252_4_k_cu_dfc22366_180314cuda3std6ranges3__45__cpo4swapE,@object
	.size		_ZN40_INTERNAL_0584d252_4_k_cu_dfc22366_180314cuda3std6ranges3__45__cpo4swapE,(.L_8 - _ZN40_INTERNAL_0584d252_4_k_cu_dfc22366_180314cuda3std6ranges3__45__cpo4swapE)
_ZN40_INTERNAL_0584d252_4_k_cu_dfc22366_180314cuda3std6ranges3__45__cpo4swapE:
	.zero		1
.L_8:


//--------------------- .nv.constant0._ZN7cutlass13device_kernelINS_4gemm6kernel13GemmUniversalIN4cute5tupleIJiiiiEEENS1_10collective13CollectiveMmaINS1_34MainloopSm90TmaGmmaWarpSpecializedILi3ENS5_IJNS4_1CILi1EEESB_SB_EEENS1_32KernelTmaWarpSpecializedPingpongEEENS5_IJNSA_ILi64EEENSA_ILi192EEENSA_ILi256EEEEEEaNS5_IJlSB_lEEEaSJ_NS4_8TiledMMAINS4_8MMA_AtomIJNS4_4SM904GMMA27MMA_64x192x32_S32S8S8_SS_TNEEEENS4_6LayoutISC_NS5_IJNSA_ILi0EEESR_SR_EEEEENS5_IJNS4_10UnderscoreESU_SU_EEEEENS4_13SM90_TMA_LOADENS4_14ComposedLayoutINS4_7SwizzleILi3ELi4ELi3EEENS4_18smem_ptr_flag_bitsILi8EEENSQ_INS5_IJNSA_ILi8EEENSA_ILi128EEEEEENS5_IJS14_SB_EEEEEEEvNS4_8identityESX_S18_vS19_EENS_8epilogue10collective6detail29Sm90TmaWarpSpecializedAdapterINS1C_15DefaultEpilogueIaSJ_SJ_NS1B_6thread17LinearCombinationIaLi1EiiLNS1G_9ScaleType4KindE0ELNS_15FloatRoundStyleE2EaEENS1_15EpilogueDefaultEEEEEvvEEEEvNT_6ParamsE --------------------------
	.section	.nv.constant0._ZN7cutlass13device_kernelINS_4gemm6kernel13GemmUniversalIN4cute5tupleIJiiiiEEENS1_10collective13CollectiveMmaINS1_34MainloopSm90TmaGmmaWarpSpecializedILi3ENS5_IJNS4_1CILi1EEESB_SB_EEENS1_32KernelTmaWarpSpecializedPingpongEEENS5_IJNSA_ILi64EEENSA_ILi192EEENSA_ILi256EEEEEEaNS5_IJlSB_lEEEaSJ_NS4_8TiledMMAINS4_8MMA_AtomIJNS4_4SM904GMMA27MMA_64x192x32_S32S8S8_SS_TNEEEENS4_6LayoutISC_NS5_IJNSA_ILi0EEESR_SR_EEEEENS5_IJNS4_10UnderscoreESU_SU_EEEEENS4_13SM90_TMA_LOADENS4_14ComposedLayoutINS4_7SwizzleILi3ELi4ELi3EEENS4_18smem_ptr_flag_bitsILi8EEENSQ_INS5_IJNSA_ILi8EEENSA_ILi128EEEEEENS5_IJS14_SB_EEEEEEEvNS4_8identityESX_S18_vS19_EENS_8epilogue10collective6detail29Sm90TmaWarpSpecializedAdapterINS1C_15DefaultEpilogueIaSJ_SJ_NS1B_6thread17LinearCombinationIaLi1EiiLNS1G_9ScaleType4KindE0ELNS_15FloatRoundStyleE2EaEENS1_15EpilogueDefaultEEEEEvvEEEEvNT_6ParamsE,"a",@progbits
	.sectionflags	@""
	.align	4
.nv.constant0._ZN7cutlass13device_kernelINS_4gemm6kernel13GemmUniversalIN4cute5tupleIJiiiiEEENS1_10collective13CollectiveMmaINS1_34MainloopSm90TmaGmmaWarpSpecializedILi3ENS5_IJNS4_1CILi1EEESB_SB_EEENS1_32KernelTmaWarpSpecializedPingpongEEENS5_IJNSA_ILi64EEENSA_ILi192EEENSA_ILi256EEEEEEaNS5_IJlSB_lEEEaSJ_NS4_8TiledMMAINS4_8MMA_AtomIJNS4_4SM904GMMA27MMA_64x192x32_S32S8S8_SS_TNEEEENS4_6LayoutISC_NS5_IJNSA_ILi0EEESR_SR_EEEEENS5_IJNS4_10UnderscoreESU_SU_EEEEENS4_13SM90_TMA_LOADENS4_14ComposedLayoutINS4_7SwizzleILi3ELi4ELi3EEENS4_18smem_ptr_flag_bitsILi8EEENSQ_INS5_IJNSA_ILi8EEENSA_ILi128EEEEEENS5_IJS14_SB_EEEEEEEvNS4_8identityESX_S18_vS19_EENS_8epilogue10collective6detail29Sm90TmaWarpSpecializedAdapterINS1C_15DefaultEpilogueIaSJ_SJ_NS1B_6thread17LinearCombinationIaLi1EiiLNS1G_9ScaleType4KindE0ELNS_15FloatRoundStyleE2EaEENS1_15EpilogueDefaultEEEEEvvEEEEvNT_6ParamsE:
	.zero		1664


//--------------------- SYMBOLS --------------------------

	.type		.nv.reservedSmem.offset0,@object
	.size		.nv.reservedSmem.offset0,0x4
	.type		__assertfail,@function
